//
// Generated by NVIDIA NVVM Compiler
//
// Compiler Build ID: CL-36424714
// Cuda compilation tools, release 13.0, V13.0.88
// Based on NVVM 20.0.0
//

.version 9.0
.target sm_100
.address_size 64

	// .globl	_Z18mat_vec_mul_kernelPKfS0_Pfii

.visible .entry _Z18mat_vec_mul_kernelPKfS0_Pfii(
	.param .u64 .ptr .align 1 _Z18mat_vec_mul_kernelPKfS0_Pfii_param_0,
	.param .u64 .ptr .align 1 _Z18mat_vec_mul_kernelPKfS0_Pfii_param_1,
	.param .u64 .ptr .align 1 _Z18mat_vec_mul_kernelPKfS0_Pfii_param_2,
	.param .u32 _Z18mat_vec_mul_kernelPKfS0_Pfii_param_3,
	.param .u32 _Z18mat_vec_mul_kernelPKfS0_Pfii_param_4
)
{
	.reg .pred 	%p<11>;
	.reg .b32 	%r<38>;
	.reg .b32 	%f<112>;
	.reg .b64 	%rd<31>;

	ld.param.u64 	%rd11, [_Z18mat_vec_mul_kernelPKfS0_Pfii_param_0];
	ld.param.u64 	%rd12, [_Z18mat_vec_mul_kernelPKfS0_Pfii_param_1];
	ld.param.u64 	%rd10, [_Z18mat_vec_mul_kernelPKfS0_Pfii_param_2];
	ld.param.u32 	%r24, [_Z18mat_vec_mul_kernelPKfS0_Pfii_param_3];
	ld.param.u32 	%r23, [_Z18mat_vec_mul_kernelPKfS0_Pfii_param_4];
	cvta.to.global.u64 	%rd1, %rd12;
	cvta.to.global.u64 	%rd2, %rd11;
	mov.u32 	%r25, %ctaid.x;
	mov.u32 	%r26, %ntid.x;
	mov.u32 	%r27, %tid.x;
	mad.lo.s32 	%r1, %r25, %r26, %r27;
	setp.ge.s32 	%p1, %r1, %r24;
	@%p1 bra 	$L__BB0_15;
	setp.lt.s32 	%p2, %r23, 1;
	mov.f32 	%f111, 0f00000000;
	@%p2 bra 	$L__BB0_14;
	mul.lo.s32 	%r2, %r23, %r1;
	and.b32  	%r3, %r23, 15;
	setp.lt.u32 	%p3, %r23, 16;
	mov.f32 	%f111, 0f00000000;
	mov.b32 	%r34, 0;
	@%p3 bra 	$L__BB0_5;
	and.b32  	%r34, %r23, 2147483632;
	neg.s32 	%r32, %r34;
	add.s64 	%rd3, %rd2, 32;
	add.s64 	%rd29, %rd1, 32;
	mov.f32 	%f111, 0f00000000;
	mov.u32 	%r31, %r2;
$L__BB0_4:
	.pragma "nounroll";
	mul.wide.s32 	%rd13, %r31, 4;
	add.s64 	%rd14, %rd3, %rd13;
	ld.global.f32 	%f18, [%rd14+-32];
	ld.global.f32 	%f19, [%rd29+-32];
	fma.rn.f32 	%f20, %f18, %f19, %f111;
	ld.global.f32 	%f21, [%rd14+-28];
	ld.global.f32 	%f22, [%rd29+-28];
	fma.rn.f32 	%f23, %f21, %f22, %f20;
	ld.global.f32 	%f24, [%rd14+-24];
	ld.global.f32 	%f25, [%rd29+-24];
	fma.rn.f32 	%f26, %f24, %f25, %f23;
	ld.global.f32 	%f27, [%rd14+-20];
	ld.global.f32 	%f28, [%rd29+-20];
	fma.rn.f32 	%f29, %f27, %f28, %f26;
	ld.global.f32 	%f30, [%rd14+-16];
	ld.global.f32 	%f31, [%rd29+-16];
	fma.rn.f32 	%f32, %f30, %f31, %f29;
	ld.global.f32 	%f33, [%rd14+-12];
	ld.global.f32 	%f34, [%rd29+-12];
	fma.rn.f32 	%f35, %f33, %f34, %f32;
	ld.global.f32 	%f36, [%rd14+-8];
	ld.global.f32 	%f37, [%rd29+-8];
	fma.rn.f32 	%f38, %f36, %f37, %f35;
	ld.global.f32 	%f39, [%rd14+-4];
	ld.global.f32 	%f40, [%rd29+-4];
	fma.rn.f32 	%f41, %f39, %f40, %f38;
	ld.global.f32 	%f42, [%rd14];
	ld.global.f32 	%f43, [%rd29];
	fma.rn.f32 	%f44, %f42, %f43, %f41;
	ld.global.f32 	%f45, [%rd14+4];
	ld.global.f32 	%f46, [%rd29+4];
	fma.rn.f32 	%f47, %f45, %f46, %f44;
	ld.global.f32 	%f48, [%rd14+8];
	ld.global.f32 	%f49, [%rd29+8];
	fma.rn.f32 	%f50, %f48, %f49, %f47;
	ld.global.f32 	%f51, [%rd14+12];
	ld.global.f32 	%f52, [%rd29+12];
	fma.rn.f32 	%f53, %f51, %f52, %f50;
	ld.global.f32 	%f54, [%rd14+16];
	ld.global.f32 	%f55, [%rd29+16];
	fma.rn.f32 	%f56, %f54, %f55, %f53;
	ld.global.f32 	%f57, [%rd14+20];
	ld.global.f32 	%f58, [%rd29+20];
	fma.rn.f32 	%f59, %f57, %f58, %f56;
	ld.global.f32 	%f60, [%rd14+24];
	ld.global.f32 	%f61, [%rd29+24];
	fma.rn.f32 	%f62, %f60, %f61, %f59;
	ld.global.f32 	%f63, [%rd14+28];
	ld.global.f32 	%f64, [%rd29+28];
	fma.rn.f32 	%f111, %f63, %f64, %f62;
	add.s32 	%r32, %r32, 16;
	add.s32 	%r31, %r31, 16;
	add.s64 	%rd29, %rd29, 64;
	setp.ne.s32 	%p4, %r32, 0;
	@%p4 bra 	$L__BB0_4;
$L__BB0_5:
	setp.eq.s32 	%p5, %r3, 0;
	@%p5 bra 	$L__BB0_14;
	and.b32  	%r11, %r23, 7;
	setp.lt.u32 	%p6, %r3, 8;
	@%p6 bra 	$L__BB0_8;
	add.s32 	%r29, %r34, %r2;
	mul.wide.s32 	%rd15, %r29, 4;
	add.s64 	%rd16, %rd2, %rd15;
	ld.global.f32 	%f66, [%rd16];
	mul.wide.u32 	%rd17, %r34, 4;
	add.s64 	%rd18, %rd1, %rd17;
	ld.global.f32 	%f67, [%rd18];
	fma.rn.f32 	%f68, %f66, %f67, %f111;
	ld.global.f32 	%f69, [%rd16+4];
	ld.global.f32 	%f70, [%rd18+4];
	fma.rn.f32 	%f71, %f69, %f70, %f68;
	ld.global.f32 	%f72, [%rd16+8];
	ld.global.f32 	%f73, [%rd18+8];
	fma.rn.f32 	%f74, %f72, %f73, %f71;
	ld.global.f32 	%f75, [%rd16+12];
	ld.global.f32 	%f76, [%rd18+12];
	fma.rn.f32 	%f77, %f75, %f76, %f74;
	ld.global.f32 	%f78, [%rd16+16];
	ld.global.f32 	%f79, [%rd18+16];
	fma.rn.f32 	%f80, %f78, %f79, %f77;
	ld.global.f32 	%f81, [%rd16+20];
	ld.global.f32 	%f82, [%rd18+20];
	fma.rn.f32 	%f83, %f81, %f82, %f80;
	ld.global.f32 	%f84, [%rd16+24];
	ld.global.f32 	%f85, [%rd18+24];
	fma.rn.f32 	%f86, %f84, %f85, %f83;
	ld.global.f32 	%f87, [%rd16+28];
	ld.global.f32 	%f88, [%rd18+28];
	fma.rn.f32 	%f111, %f87, %f88, %f86;
	add.s32 	%r34, %r34, 8;
$L__BB0_8:
	setp.eq.s32 	%p7, %r11, 0;
	@%p7 bra 	$L__BB0_14;
	and.b32  	%r14, %r23, 3;
	setp.lt.u32 	%p8, %r11, 4;
	@%p8 bra 	$L__BB0_11;
	add.s32 	%r30, %r34, %r2;
	mul.wide.s32 	%rd19, %r30, 4;
	add.s64 	%rd20, %rd2, %rd19;
	ld.global.f32 	%f90, [%rd20];
	mul.wide.u32 	%rd21, %r34, 4;
	add.s64 	%rd22, %rd1, %rd21;
	ld.global.f32 	%f91, [%rd22];
	fma.rn.f32 	%f92, %f90, %f91, %f111;
	ld.global.f32 	%f93, [%rd20+4];
	ld.global.f32 	%f94, [%rd22+4];
	fma.rn.f32 	%f95, %f93, %f94, %f92;
	ld.global.f32 	%f96, [%rd20+8];
	ld.global.f32 	%f97, [%rd22+8];
	fma.rn.f32 	%f98, %f96, %f97, %f95;
	ld.global.f32 	%f99, [%rd20+12];
	ld.global.f32 	%f100, [%rd22+12];
	fma.rn.f32 	%f111, %f99, %f100, %f98;
	add.s32 	%r34, %r34, 4;
$L__BB0_11:
	setp.eq.s32 	%p9, %r14, 0;
	@%p9 bra 	$L__BB0_14;
	mul.wide.u32 	%rd23, %r34, 4;
	add.s64 	%rd30, %rd1, %rd23;
	add.s32 	%r37, %r34, %r2;
	neg.s32 	%r36, %r14;
$L__BB0_13:
	.pragma "nounroll";
	mul.wide.s32 	%rd24, %r37, 4;
	add.s64 	%rd25, %rd2, %rd24;
	ld.global.f32 	%f101, [%rd25];
	ld.global.f32 	%f102, [%rd30];
	fma.rn.f32 	%f111, %f101, %f102, %f111;
	add.s64 	%rd30, %rd30, 4;
	add.s32 	%r37, %r37, 1;
	add.s32 	%r36, %r36, 1;
	setp.ne.s32 	%p10, %r36, 0;
	@%p10 bra 	$L__BB0_13;
$L__BB0_14:
	cvta.to.global.u64 	%rd26, %rd10;
	mul.wide.s32 	%rd27, %r1, 4;
	add.s64 	%rd28, %rd26, %rd27;
	st.global.f32 	[%rd28], %f111;
$L__BB0_15:
	ret;

}
	// .globl	_Z14sigmoid_kernelPfS_i
.visible .entry _Z14sigmoid_kernelPfS_i(
	.param .u64 .ptr .align 1 _Z14sigmoid_kernelPfS_i_param_0,
	.param .u64 .ptr .align 1 _Z14sigmoid_kernelPfS_i_param_1,
	.param .u32 _Z14sigmoid_kernelPfS_i_param_2
)
{
	.reg .pred 	%p<2>;
	.reg .b32 	%r<8>;
	.reg .b32 	%f<15>;
	.reg .b64 	%rd<8>;

	ld.param.u64 	%rd1, [_Z14sigmoid_kernelPfS_i_param_0];
	ld.param.u64 	%rd2, [_Z14sigmoid_kernelPfS_i_param_1];
	ld.param.u32 	%r2, [_Z14sigmoid_kernelPfS_i_param_2];
	mov.u32 	%r3, %ctaid.x;
	mov.u32 	%r4, %ntid.x;
	mov.u32 	%r5, %tid.x;
	mad.lo.s32 	%r1, %r3, %r4, %r5;
	setp.ge.s32 	%p1, %r1, %r2;
	@%p1 bra 	$L__BB1_2;
	cvta.to.global.u64 	%rd3, %rd1;
	cvta.to.global.u64 	%rd4, %rd2;
	mul.wide.s32 	%rd5, %r1, 4;
	add.s64 	%rd6, %rd3, %rd5;
	ld.global.f32 	%f1, [%rd6];
	fma.rn.f32 	%f2, %f1, 0fBBBB989D, 0f3F000000;
	cvt.sat.f32.f32 	%f3, %f2;
	mov.f32 	%f4, 0f4B400001;
	mov.f32 	%f5, 0f437C0000;
	fma.rm.f32 	%f6, %f3, %f5, %f4;
	add.f32 	%f7, %f6, 0fCB40007F;
	neg.f32 	%f8, %f7;
	fma.rn.f32 	%f9, %f1, 0fBFB8AA3B, %f8;
	fma.rn.f32 	%f10, %f1, 0fB2A57060, %f9;
	mov.b32 	%r6, %f6;
	shl.b32 	%r7, %r6, 23;
	mov.b32 	%f11, %r7;
	ex2.approx.ftz.f32 	%f12, %f10;
	fma.rn.f32 	%f13, %f12, %f11, 0f3F800000;
	rcp.rn.f32 	%f14, %f13;
	add.s64 	%rd7, %rd4, %rd5;
	st.global.f32 	[%rd7], %f14;
$L__BB1_2:
	ret;

}
	// .globl	_Z15subtract_kernelPKfS0_Pfi
.visible .entry _Z15subtract_kernelPKfS0_Pfi(
	.param .u64 .ptr .align 1 _Z15subtract_kernelPKfS0_Pfi_param_0,
	.param .u64 .ptr .align 1 _Z15subtract_kernelPKfS0_Pfi_param_1,
	.param .u64 .ptr .align 1 _Z15subtract_kernelPKfS0_Pfi_param_2,
	.param .u32 _Z15subtract_kernelPKfS0_Pfi_param_3
)
{
	.reg .pred 	%p<2>;
	.reg .b32 	%r<6>;
	.reg .b32 	%f<4>;
	.reg .b64 	%rd<11>;

	ld.param.u64 	%rd1, [_Z15subtract_kernelPKfS0_Pfi_param_0];
	ld.param.u64 	%rd2, [_Z15subtract_kernelPKfS0_Pfi_param_1];
	ld.param.u64 	%rd3, [_Z15subtract_kernelPKfS0_Pfi_param_2];
	ld.param.u32 	%r2, [_Z15subtract_kernelPKfS0_Pfi_param_3];
	mov.u32 	%r3, %ctaid.x;
	mov.u32 	%r4, %ntid.x;
	mov.u32 	%r5, %tid.x;
	mad.lo.s32 	%r1, %r3, %r4, %r5;
	setp.ge.s32 	%p1, %r1, %r2;
	@%p1 bra 	$L__BB2_2;
	cvta.to.global.u64 	%rd4, %rd1;
	cvta.to.global.u64 	%rd5, %rd2;
	cvta.to.global.u64 	%rd6, %rd3;
	mul.wide.s32 	%rd7, %r1, 4;
	add.s64 	%rd8, %rd4, %rd7;
	ld.global.f32 	%f1, [%rd8];
	add.s64 	%rd9, %rd5, %rd7;
	ld.global.f32 	%f2, [%rd9];
	sub.f32 	%f3, %f1, %f2;
	add.s64 	%rd10, %rd6, %rd7;
	st.global.f32 	[%rd10], %f3;
$L__BB2_2:
	ret;

}
	// .globl	_Z24compute_grad_part_kernelPKfS0_Pfii
.visible .entry _Z24compute_grad_part_kernelPKfS0_Pfii(
	.param .u64 .ptr .align 1 _Z24compute_grad_part_kernelPKfS0_Pfii_param_0,
	.param .u64 .ptr .align 1 _Z24compute_grad_part_kernelPKfS0_Pfii_param_1,
	.param .u64 .ptr .align 1 _Z24compute_grad_part_kernelPKfS0_Pfii_param_2,
	.param .u32 _Z24compute_grad_part_kernelPKfS0_Pfii_param_3,
	.param .u32 _Z24compute_grad_part_kernelPKfS0_Pfii_param_4
)
{
	.reg .pred 	%p<11>;
	.reg .b32 	%r<38>;
	.reg .b32 	%f<112>;
	.reg .b64 	%rd<58>;

	ld.param.u64 	%rd10, [_Z24compute_grad_part_kernelPKfS0_Pfii_param_0];
	ld.param.u64 	%rd11, [_Z24compute_grad_part_kernelPKfS0_Pfii_param_1];
	ld.param.u64 	%rd9, [_Z24compute_grad_part_kernelPKfS0_Pfii_param_2];
	ld.param.u32 	%r23, [_Z24compute_grad_part_kernelPKfS0_Pfii_param_3];
	ld.param.u32 	%r24, [_Z24compute_grad_part_kernelPKfS0_Pfii_param_4];
	cvta.to.global.u64 	%rd1, %rd11;
	cvta.to.global.u64 	%rd2, %rd10;
	mov.u32 	%r25, %ctaid.x;
	mov.u32 	%r26, %ntid.x;
	mov.u32 	%r27, %tid.x;
	mad.lo.s32 	%r1, %r25, %r26, %r27;
	setp.ge.s32 	%p1, %r1, %r24;
	@%p1 bra 	$L__BB3_15;
	setp.lt.s32 	%p2, %r23, 1;
	mov.f32 	%f111, 0f00000000;
	@%p2 bra 	$L__BB3_14;
	and.b32  	%r2, %r23, 15;
	setp.lt.u32 	%p3, %r23, 16;
	mov.f32 	%f111, 0f00000000;
	mov.b32 	%r34, 0;
	@%p3 bra 	$L__BB3_5;
	and.b32  	%r34, %r23, 2147483632;
	neg.s32 	%r32, %r34;
	shl.b32 	%r5, %r24, 4;
	add.s64 	%rd56, %rd1, 32;
	mov.f32 	%f111, 0f00000000;
	mul.wide.s32 	%rd14, %r24, 4;
	mov.u32 	%r31, %r1;
$L__BB3_4:
	.pragma "nounroll";
	mul.wide.s32 	%rd12, %r31, 4;
	add.s64 	%rd13, %rd2, %rd12;
	ld.global.f32 	%f18, [%rd13];
	ld.global.f32 	%f19, [%rd56+-32];
	fma.rn.f32 	%f20, %f18, %f19, %f111;
	add.s64 	%rd15, %rd13, %rd14;
	ld.global.f32 	%f21, [%rd15];
	ld.global.f32 	%f22, [%rd56+-28];
	fma.rn.f32 	%f23, %f21, %f22, %f20;
	add.s64 	%rd16, %rd15, %rd14;
	ld.global.f32 	%f24, [%rd16];
	ld.global.f32 	%f25, [%rd56+-24];
	fma.rn.f32 	%f26, %f24, %f25, %f23;
	add.s64 	%rd17, %rd16, %rd14;
	ld.global.f32 	%f27, [%rd17];
	ld.global.f32 	%f28, [%rd56+-20];
	fma.rn.f32 	%f29, %f27, %f28, %f26;
	add.s64 	%rd18, %rd17, %rd14;
	ld.global.f32 	%f30, [%rd18];
	ld.global.f32 	%f31, [%rd56+-16];
	fma.rn.f32 	%f32, %f30, %f31, %f29;
	add.s64 	%rd19, %rd18, %rd14;
	ld.global.f32 	%f33, [%rd19];
	ld.global.f32 	%f34, [%rd56+-12];
	fma.rn.f32 	%f35, %f33, %f34, %f32;
	add.s64 	%rd20, %rd19, %rd14;
	ld.global.f32 	%f36, [%rd20];
	ld.global.f32 	%f37, [%rd56+-8];
	fma.rn.f32 	%f38, %f36, %f37, %f35;
	add.s64 	%rd21, %rd20, %rd14;
	ld.global.f32 	%f39, [%rd21];
	ld.global.f32 	%f40, [%rd56+-4];
	fma.rn.f32 	%f41, %f39, %f40, %f38;
	add.s64 	%rd22, %rd21, %rd14;
	ld.global.f32 	%f42, [%rd22];
	ld.global.f32 	%f43, [%rd56];
	fma.rn.f32 	%f44, %f42, %f43, %f41;
	add.s64 	%rd23, %rd22, %rd14;
	ld.global.f32 	%f45, [%rd23];
	ld.global.f32 	%f46, [%rd56+4];
	fma.rn.f32 	%f47, %f45, %f46, %f44;
	add.s64 	%rd24, %rd23, %rd14;
	ld.global.f32 	%f48, [%rd24];
	ld.global.f32 	%f49, [%rd56+8];
	fma.rn.f32 	%f50, %f48, %f49, %f47;
	add.s64 	%rd25, %rd24, %rd14;
	ld.global.f32 	%f51, [%rd25];
	ld.global.f32 	%f52, [%rd56+12];
	fma.rn.f32 	%f53, %f51, %f52, %f50;
	add.s64 	%rd26, %rd25, %rd14;
	ld.global.f32 	%f54, [%rd26];
	ld.global.f32 	%f55, [%rd56+16];
	fma.rn.f32 	%f56, %f54, %f55, %f53;
	add.s64 	%rd27, %rd26, %rd14;
	ld.global.f32 	%f57, [%rd27];
	ld.global.f32 	%f58, [%rd56+20];
	fma.rn.f32 	%f59, %f57, %f58, %f56;
	add.s64 	%rd28, %rd27, %rd14;
	ld.global.f32 	%f60, [%rd28];
	ld.global.f32 	%f61, [%rd56+24];
	fma.rn.f32 	%f62, %f60, %f61, %f59;
	add.s64 	%rd29, %rd28, %rd14;
	ld.global.f32 	%f63, [%rd29];
	ld.global.f32 	%f64, [%rd56+28];
	fma.rn.f32 	%f111, %f63, %f64, %f62;
	add.s32 	%r32, %r32, 16;
	add.s32 	%r31, %r31, %r5;
	add.s64 	%rd56, %rd56, 64;
	setp.ne.s32 	%p4, %r32, 0;
	@%p4 bra 	$L__BB3_4;
$L__BB3_5:
	setp.eq.s32 	%p5, %r2, 0;
	@%p5 bra 	$L__BB3_14;
	and.b32  	%r11, %r23, 7;
	setp.lt.u32 	%p6, %r2, 8;
	@%p6 bra 	$L__BB3_8;
	mad.lo.s32 	%r29, %r34, %r24, %r1;
	mul.wide.s32 	%rd30, %r29, 4;
	add.s64 	%rd31, %rd2, %rd30;
	ld.global.f32 	%f66, [%rd31];
	mul.wide.u32 	%rd32, %r34, 4;
	add.s64 	%rd33, %rd1, %rd32;
	ld.global.f32 	%f67, [%rd33];
	fma.rn.f32 	%f68, %f66, %f67, %f111;
	mul.wide.s32 	%rd34, %r24, 4;
	add.s64 	%rd35, %rd31, %rd34;
	ld.global.f32 	%f69, [%rd35];
	ld.global.f32 	%f70, [%rd33+4];
	fma.rn.f32 	%f71, %f69, %f70, %f68;
	add.s64 	%rd36, %rd35, %rd34;
	ld.global.f32 	%f72, [%rd36];
	ld.global.f32 	%f73, [%rd33+8];
	fma.rn.f32 	%f74, %f72, %f73, %f71;
	add.s64 	%rd37, %rd36, %rd34;
	ld.global.f32 	%f75, [%rd37];
	ld.global.f32 	%f76, [%rd33+12];
	fma.rn.f32 	%f77, %f75, %f76, %f74;
	add.s64 	%rd38, %rd37, %rd34;
	ld.global.f32 	%f78, [%rd38];
	ld.global.f32 	%f79, [%rd33+16];
	fma.rn.f32 	%f80, %f78, %f79, %f77;
	add.s64 	%rd39, %rd38, %rd34;
	ld.global.f32 	%f81, [%rd39];
	ld.global.f32 	%f82, [%rd33+20];
	fma.rn.f32 	%f83, %f81, %f82, %f80;
	add.s64 	%rd40, %rd39, %rd34;
	ld.global.f32 	%f84, [%rd40];
	ld.global.f32 	%f85, [%rd33+24];
	fma.rn.f32 	%f86, %f84, %f85, %f83;
	add.s64 	%rd41, %rd40, %rd34;
	ld.global.f32 	%f87, [%rd41];
	ld.global.f32 	%f88, [%rd33+28];
	fma.rn.f32 	%f111, %f87, %f88, %f86;
	add.s32 	%r34, %r34, 8;
$L__BB3_8:
	setp.eq.s32 	%p7, %r11, 0;
	@%p7 bra 	$L__BB3_14;
	and.b32  	%r14, %r23, 3;
	setp.lt.u32 	%p8, %r11, 4;
	@%p8 bra 	$L__BB3_11;
	mad.lo.s32 	%r30, %r34, %r24, %r1;
	mul.wide.s32 	%rd42, %r30, 4;
	add.s64 	%rd43, %rd2, %rd42;
	ld.global.f32 	%f90, [%rd43];
	mul.wide.u32 	%rd44, %r34, 4;
	add.s64 	%rd45, %rd1, %rd44;
	ld.global.f32 	%f91, [%rd45];
	fma.rn.f32 	%f92, %f90, %f91, %f111;
	mul.wide.s32 	%rd46, %r24, 4;
	add.s64 	%rd47, %rd43, %rd46;
	ld.global.f32 	%f93, [%rd47];
	ld.global.f32 	%f94, [%rd45+4];
	fma.rn.f32 	%f95, %f93, %f94, %f92;
	add.s64 	%rd48, %rd47, %rd46;
	ld.global.f32 	%f96, [%rd48];
	ld.global.f32 	%f97, [%rd45+8];
	fma.rn.f32 	%f98, %f96, %f97, %f95;
	add.s64 	%rd49, %rd48, %rd46;
	ld.global.f32 	%f99, [%rd49];
	ld.global.f32 	%f100, [%rd45+12];
	fma.rn.f32 	%f111, %f99, %f100, %f98;
	add.s32 	%r34, %r34, 4;
$L__BB3_11:
	setp.eq.s32 	%p9, %r14, 0;
	@%p9 bra 	$L__BB3_14;
	mul.wide.u32 	%rd50, %r34, 4;
	add.s64 	%rd57, %rd1, %rd50;
	mad.lo.s32 	%r37, %r34, %r24, %r1;
	neg.s32 	%r36, %r14;
$L__BB3_13:
	.pragma "nounroll";
	mul.wide.s32 	%rd51, %r37, 4;
	add.s64 	%rd52, %rd2, %rd51;
	ld.global.f32 	%f101, [%rd52];
	ld.global.f32 	%f102, [%rd57];
	fma.rn.f32 	%f111, %f101, %f102, %f111;
	add.s64 	%rd57, %rd57, 4;
	add.s32 	%r37, %r37, %r24;
	add.s32 	%r36, %r36, 1;
	setp.ne.s32 	%p10, %r36, 0;
	@%p10 bra 	$L__BB3_13;
$L__BB3_14:
	cvta.to.global.u64 	%rd53, %rd9;
	mul.wide.s32 	%rd54, %r1, 4;
	add.s64 	%rd55, %rd53, %rd54;
	st.global.f32 	[%rd55], %f111;
$L__BB3_15:
	ret;

}
	// .globl	_Z18update_grad_kernelPfPKfS1_ffi
.visible .entry _Z18update_grad_kernelPfPKfS1_ffi(
	.param .u64 .ptr .align 1 _Z18update_grad_kernelPfPKfS1_ffi_param_0,
	.param .u64 .ptr .align 1 _Z18update_grad_kernelPfPKfS1_ffi_param_1,
	.param .u64 .ptr .align 1 _Z18update_grad_kernelPfPKfS1_ffi_param_2,
	.param .f32 _Z18update_grad_kernelPfPKfS1_ffi_param_3,
	.param .f32 _Z18update_grad_kernelPfPKfS1_ffi_param_4,
	.param .u32 _Z18update_grad_kernelPfPKfS1_ffi_param_5
)
{
	.reg .pred 	%p<2>;
	.reg .b32 	%r<6>;
	.reg .b32 	%f<7>;
	.reg .b64 	%rd<11>;

	ld.param.u64 	%rd1, [_Z18update_grad_kernelPfPKfS1_ffi_param_0];
	ld.param.u64 	%rd2, [_Z18update_grad_kernelPfPKfS1_ffi_param_1];
	ld.param.u64 	%rd3, [_Z18update_grad_kernelPfPKfS1_ffi_param_2];
	ld.param.f32 	%f1, [_Z18update_grad_kernelPfPKfS1_ffi_param_3];
	ld.param.f32 	%f2, [_Z18update_grad_kernelPfPKfS1_ffi_param_4];
	ld.param.u32 	%r2, [_Z18update_grad_kernelPfPKfS1_ffi_param_5];
	mov.u32 	%r3, %ctaid.x;
	mov.u32 	%r4, %ntid.x;
	mov.u32 	%r5, %tid.x;
	mad.lo.s32 	%r1, %r3, %r4, %r5;
	setp.ge.s32 	%p1, %r1, %r2;
	@%p1 bra 	$L__BB4_2;
	cvta.to.global.u64 	%rd4, %rd2;
	cvta.to.global.u64 	%rd5, %rd3;
	cvta.to.global.u64 	%rd6, %rd1;
	mul.wide.s32 	%rd7, %r1, 4;
	add.s64 	%rd8, %rd4, %rd7;
	ld.global.f32 	%f3, [%rd8];
	add.s64 	%rd9, %rd5, %rd7;
	ld.global.f32 	%f4, [%rd9];
	mul.f32 	%f5, %f1, %f4;
	fma.rn.f32 	%f6, %f2, %f3, %f5;
	add.s64 	%rd10, %rd6, %rd7;
	st.global.f32 	[%rd10], %f6;
$L__BB4_2:
	ret;

}
	// .globl	_Z16compute_w_kernelPKfPfi
.visible .entry _Z16compute_w_kernelPKfPfi(
	.param .u64 .ptr .align 1 _Z16compute_w_kernelPKfPfi_param_0,
	.param .u64 .ptr .align 1 _Z16compute_w_kernelPKfPfi_param_1,
	.param .u32 _Z16compute_w_kernelPKfPfi_param_2
)
{
	.reg .pred 	%p<2>;
	.reg .b32 	%r<6>;
	.reg .b32 	%f<5>;
	.reg .b64 	%rd<8>;

	ld.param.u64 	%rd1, [_Z16compute_w_kernelPKfPfi_param_0];
	ld.param.u64 	%rd2, [_Z16compute_w_kernelPKfPfi_param_1];
	ld.param.u32 	%r2, [_Z16compute_w_kernelPKfPfi_param_2];
	mov.u32 	%r3, %ctaid.x;
	mov.u32 	%r4, %ntid.x;
	mov.u32 	%r5, %tid.x;
	mad.lo.s32 	%r1, %r3, %r4, %r5;
	setp.ge.s32 	%p1, %r1, %r2;
	@%p1 bra 	$L__BB5_2;
	cvta.to.global.u64 	%rd3, %rd1;
	cvta.to.global.u64 	%rd4, %rd2;
	mul.wide.s32 	%rd5, %r1, 4;
	add.s64 	%rd6, %rd3, %rd5;
	ld.global.f32 	%f1, [%rd6];
	mov.f32 	%f2, 0f3F800000;
	sub.f32 	%f3, %f2, %f1;
	mul.f32 	%f4, %f1, %f3;
	add.s64 	%rd7, %rd4, %rd5;
	st.global.f32 	[%rd7], %f4;
$L__BB5_2:
	ret;

}
	// .globl	_Z15diag_mul_kernelPKfS0_Pfii
.visible .entry _Z15diag_mul_kernelPKfS0_Pfii(
	.param .u64 .ptr .align 1 _Z15diag_mul_kernelPKfS0_Pfii_param_0,
	.param .u64 .ptr .align 1 _Z15diag_mul_kernelPKfS0_Pfii_param_1,
	.param .u64 .ptr .align 1 _Z15diag_mul_kernelPKfS0_Pfii_param_2,
	.param .u32 _Z15diag_mul_kernelPKfS0_Pfii_param_3,
	.param .u32 _Z15diag_mul_kernelPKfS0_Pfii_param_4
)
{
	.reg .pred 	%p<4>;
	.reg .b32 	%r<12>;
	.reg .b32 	%f<4>;
	.reg .b64 	%rd<12>;

	ld.param.u64 	%rd1, [_Z15diag_mul_kernelPKfS0_Pfii_param_0];
	ld.param.u64 	%rd2, [_Z15diag_mul_kernelPKfS0_Pfii_param_1];
	ld.param.u64 	%rd3, [_Z15diag_mul_kernelPKfS0_Pfii_param_2];
	ld.param.u32 	%r4, [_Z15diag_mul_kernelPKfS0_Pfii_param_3];
	ld.param.u32 	%r3, [_Z15diag_mul_kernelPKfS0_Pfii_param_4];
	mov.u32 	%r5, %ctaid.y;
	mov.u32 	%r6, %ntid.y;
	mov.u32 	%r7, %tid.y;
	mad.lo.s32 	%r1, %r5, %r6, %r7;
	mov.u32 	%r8, %ctaid.x;
	mov.u32 	%r9, %ntid.x;
	mov.u32 	%r10, %tid.x;
	mad.lo.s32 	%r2, %r8, %r9, %r10;
	setp.ge.s32 	%p1, %r1, %r4;
	setp.ge.s32 	%p2, %r2, %r3;
	or.pred  	%p3, %p1, %p2;
	@%p3 bra 	$L__BB6_2;
	cvta.to.global.u64 	%rd4, %rd1;
	cvta.to.global.u64 	%rd5, %rd2;
	cvta.to.global.u64 	%rd6, %rd3;
	mul.wide.u32 	%rd7, %r1, 4;
	add.s64 	%rd8, %rd4, %rd7;
	ld.global.f32 	%f1, [%rd8];
	mad.lo.s32 	%r11, %r3, %r1, %r2;
	mul.wide.s32 	%rd9, %r11, 4;
	add.s64 	%rd10, %rd5, %rd9;
	ld.global.f32 	%f2, [%rd10];
	mul.f32 	%f3, %f1, %f2;
	add.s64 	%rd11, %rd6, %rd9;
	st.global.f32 	[%rd11], %f3;
$L__BB6_2:
	ret;

}
	// .globl	_Z22matrix_multiply_kernelPKfS0_Pfiiif
.visible .entry _Z22matrix_multiply_kernelPKfS0_Pfiiif(
	.param .u64 .ptr .align 1 _Z22matrix_multiply_kernelPKfS0_Pfiiif_param_0,
	.param .u64 .ptr .align 1 _Z22matrix_multiply_kernelPKfS0_Pfiiif_param_1,
	.param .u64 .ptr .align 1 _Z22matrix_multiply_kernelPKfS0_Pfiiif_param_2,
	.param .u32 _Z22matrix_multiply_kernelPKfS0_Pfiiif_param_3,
	.param .u32 _Z22matrix_multiply_kernelPKfS0_Pfiiif_param_4,
	.param .u32 _Z22matrix_multiply_kernelPKfS0_Pfiiif_param_5,
	.param .f32 _Z22matrix_multiply_kernelPKfS0_Pfiiif_param_6
)
{
	.reg .pred 	%p<13>;
	.reg .b32 	%r<44>;
	.reg .b32 	%f<70>;
	.reg .b64 	%rd<53>;

	ld.param.u64 	%rd4, [_Z22matrix_multiply_kernelPKfS0_Pfiiif_param_0];
	ld.param.u64 	%rd5, [_Z22matrix_multiply_kernelPKfS0_Pfiiif_param_1];
	ld.param.u64 	%rd3, [_Z22matrix_multiply_kernelPKfS0_Pfiiif_param_2];
	ld.param.u32 	%r20, [_Z22matrix_multiply_kernelPKfS0_Pfiiif_param_3];
	ld.param.u32 	%r21, [_Z22matrix_multiply_kernelPKfS0_Pfiiif_param_4];
	ld.param.u32 	%r22, [_Z22matrix_multiply_kernelPKfS0_Pfiiif_param_5];
	ld.param.f32 	%f13, [_Z22matrix_multiply_kernelPKfS0_Pfiiif_param_6];
	cvta.to.global.u64 	%rd1, %rd5;
	cvta.to.global.u64 	%rd2, %rd4;
	mov.u32 	%r23, %ctaid.y;
	mov.u32 	%r24, %ntid.y;
	mov.u32 	%r25, %tid.y;
	mad.lo.s32 	%r1, %r23, %r24, %r25;
	mov.u32 	%r26, %ctaid.x;
	mov.u32 	%r27, %ntid.x;
	mov.u32 	%r28, %tid.x;
	mad.lo.s32 	%r2, %r26, %r27, %r28;
	setp.ge.s32 	%p1, %r1, %r21;
	setp.ge.s32 	%p2, %r2, %r22;
	or.pred  	%p3, %p1, %p2;
	@%p3 bra 	$L__BB7_14;
	setp.lt.s32 	%p4, %r20, 1;
	mov.f32 	%f69, 0f00000000;
	@%p4 bra 	$L__BB7_13;
	and.b32  	%r3, %r20, 7;
	setp.lt.u32 	%p5, %r20, 8;
	mov.f32 	%f69, 0f00000000;
	mov.b32 	%r42, 0;
	@%p5 bra 	$L__BB7_5;
	and.b32  	%r42, %r20, 2147483640;
	neg.s32 	%r40, %r42;
	shl.b32 	%r6, %r22, 3;
	shl.b32 	%r7, %r21, 3;
	mov.f32 	%f69, 0f00000000;
	mul.wide.s32 	%rd10, %r21, 4;
	mul.wide.s32 	%rd12, %r22, 4;
	mov.u32 	%r38, %r1;
	mov.u32 	%r39, %r2;
$L__BB7_4:
	.pragma "nounroll";
	mul.wide.s32 	%rd6, %r38, 4;
	add.s64 	%rd7, %rd2, %rd6;
	ld.global.f32 	%f18, [%rd7];
	mul.wide.s32 	%rd8, %r39, 4;
	add.s64 	%rd9, %rd1, %rd8;
	ld.global.f32 	%f19, [%rd9];
	fma.rn.f32 	%f20, %f18, %f19, %f69;
	add.s64 	%rd11, %rd7, %rd10;
	ld.global.f32 	%f21, [%rd11];
	add.s64 	%rd13, %rd9, %rd12;
	ld.global.f32 	%f22, [%rd13];
	fma.rn.f32 	%f23, %f21, %f22, %f20;
	add.s64 	%rd14, %rd11, %rd10;
	ld.global.f32 	%f24, [%rd14];
	add.s64 	%rd15, %rd13, %rd12;
	ld.global.f32 	%f25, [%rd15];
	fma.rn.f32 	%f26, %f24, %f25, %f23;
	add.s64 	%rd16, %rd14, %rd10;
	ld.global.f32 	%f27, [%rd16];
	add.s64 	%rd17, %rd15, %rd12;
	ld.global.f32 	%f28, [%rd17];
	fma.rn.f32 	%f29, %f27, %f28, %f26;
	add.s64 	%rd18, %rd16, %rd10;
	ld.global.f32 	%f30, [%rd18];
	add.s64 	%rd19, %rd17, %rd12;
	ld.global.f32 	%f31, [%rd19];
	fma.rn.f32 	%f32, %f30, %f31, %f29;
	add.s64 	%rd20, %rd18, %rd10;
	ld.global.f32 	%f33, [%rd20];
	add.s64 	%rd21, %rd19, %rd12;
	ld.global.f32 	%f34, [%rd21];
	fma.rn.f32 	%f35, %f33, %f34, %f32;
	add.s64 	%rd22, %rd20, %rd10;
	ld.global.f32 	%f36, [%rd22];
	add.s64 	%rd23, %rd21, %rd12;
	ld.global.f32 	%f37, [%rd23];
	fma.rn.f32 	%f38, %f36, %f37, %f35;
	add.s64 	%rd24, %rd22, %rd10;
	ld.global.f32 	%f39, [%rd24];
	add.s64 	%rd25, %rd23, %rd12;
	ld.global.f32 	%f40, [%rd25];
	fma.rn.f32 	%f69, %f39, %f40, %f38;
	add.s32 	%r40, %r40, 8;
	add.s32 	%r39, %r39, %r6;
	add.s32 	%r38, %r38, %r7;
	setp.ne.s32 	%p6, %r40, 0;
	@%p6 bra 	$L__BB7_4;
$L__BB7_5:
	setp.eq.s32 	%p7, %r3, 0;
	@%p7 bra 	$L__BB7_13;
	and.b32  	%r15, %r20, 3;
	setp.lt.u32 	%p8, %r3, 4;
	@%p8 bra 	$L__BB7_8;
	mad.lo.s32 	%r30, %r42, %r21, %r1;
	mul.wide.s32 	%rd26, %r30, 4;
	add.s64 	%rd27, %rd2, %rd26;
	ld.global.f32 	%f42, [%rd27];
	mad.lo.s32 	%r31, %r42, %r22, %r2;
	mul.wide.s32 	%rd28, %r31, 4;
	add.s64 	%rd29, %rd1, %rd28;
	ld.global.f32 	%f43, [%rd29];
	fma.rn.f32 	%f44, %f42, %f43, %f69;
	mul.wide.s32 	%rd30, %r21, 4;
	add.s64 	%rd31, %rd27, %rd30;
	ld.global.f32 	%f45, [%rd31];
	mul.wide.s32 	%rd32, %r22, 4;
	add.s64 	%rd33, %rd29, %rd32;
	ld.global.f32 	%f46, [%rd33];
	fma.rn.f32 	%f47, %f45, %f46, %f44;
	add.s64 	%rd34, %rd31, %rd30;
	ld.global.f32 	%f48, [%rd34];
	add.s64 	%rd35, %rd33, %rd32;
	ld.global.f32 	%f49, [%rd35];
	fma.rn.f32 	%f50, %f48, %f49, %f47;
	add.s64 	%rd36, %rd34, %rd30;
	ld.global.f32 	%f51, [%rd36];
	add.s64 	%rd37, %rd35, %rd32;
	ld.global.f32 	%f52, [%rd37];
	fma.rn.f32 	%f69, %f51, %f52, %f50;
	add.s32 	%r42, %r42, 4;
$L__BB7_8:
	setp.eq.s32 	%p9, %r15, 0;
	@%p9 bra 	$L__BB7_13;
	setp.eq.s32 	%p10, %r15, 1;
	@%p10 bra 	$L__BB7_11;
	mad.lo.s32 	%r32, %r42, %r21, %r1;
	mul.wide.s32 	%rd38, %r32, 4;
	add.s64 	%rd39, %rd2, %rd38;
	ld.global.f32 	%f54, [%rd39];
	mad.lo.s32 	%r33, %r42, %r22, %r2;
	mul.wide.s32 	%rd40, %r33, 4;
	add.s64 	%rd41, %rd1, %rd40;
	ld.global.f32 	%f55, [%rd41];
	fma.rn.f32 	%f56, %f54, %f55, %f69;
	mul.wide.s32 	%rd42, %r21, 4;
	add.s64 	%rd43, %rd39, %rd42;
	ld.global.f32 	%f57, [%rd43];
	mul.wide.s32 	%rd44, %r22, 4;
	add.s64 	%rd45, %rd41, %rd44;
	ld.global.f32 	%f58, [%rd45];
	fma.rn.f32 	%f69, %f57, %f58, %f56;
	add.s32 	%r42, %r42, 2;
$L__BB7_11:
	and.b32  	%r34, %r20, 1;
	setp.eq.b32 	%p11, %r34, 1;
	not.pred 	%p12, %p11;
	@%p12 bra 	$L__BB7_13;
	mad.lo.s32 	%r35, %r42, %r21, %r1;
	mul.wide.s32 	%rd46, %r35, 4;
	add.s64 	%rd47, %rd2, %rd46;
	ld.global.f32 	%f59, [%rd47];
	mad.lo.s32 	%r36, %r42, %r22, %r2;
	mul.wide.s32 	%rd48, %r36, 4;
	add.s64 	%rd49, %rd1, %rd48;
	ld.global.f32 	%f60, [%rd49];
	fma.rn.f32 	%f69, %f59, %f60, %f69;
$L__BB7_13:
	mul.f32 	%f61, %f13, %f69;
	mad.lo.s32 	%r37, %r22, %r1, %r2;
	cvta.to.global.u64 	%rd50, %rd3;
	mul.wide.s32 	%rd51, %r37, 4;
	add.s64 	%rd52, %rd50, %rd51;
	st.global.f32 	[%rd52], %f61;
$L__BB7_14:
	ret;

}
	// .globl	_Z25add_regularization_kernelPfif
.visible .entry _Z25add_regularization_kernelPfif(
	.param .u64 .ptr .align 1 _Z25add_regularization_kernelPfif_param_0,
	.param .u32 _Z25add_regularization_kernelPfif_param_1,
	.param .f32 _Z25add_regularization_kernelPfif_param_2
)
{
	.reg .pred 	%p<2>;
	.reg .b32 	%r<7>;
	.reg .b32 	%f<4>;
	.reg .b64 	%rd<5>;

	ld.param.u64 	%rd1, [_Z25add_regularization_kernelPfif_param_0];
	ld.param.u32 	%r2, [_Z25add_regularization_kernelPfif_param_1];
	ld.param.f32 	%f1, [_Z25add_regularization_kernelPfif_param_2];
	mov.u32 	%r3, %ctaid.x;
	mov.u32 	%r4, %ntid.x;
	mov.u32 	%r5, %tid.x;
	mad.lo.s32 	%r1, %r3, %r4, %r5;
	setp.ge.s32 	%p1, %r1, %r2;
	@%p1 bra 	$L__BB8_2;
	cvta.to.global.u64 	%rd2, %rd1;
	mad.lo.s32 	%r6, %r2, %r1, %r1;
	mul.wide.s32 	%rd3, %r6, 4;
	add.s64 	%rd4, %rd2, %rd3;
	ld.global.f32 	%f2, [%rd4];
	add.f32 	%f3, %f1, %f2;
	st.global.f32 	[%rd4], %f3;
$L__BB8_2:
	ret;

}
	// .globl	_Z22cholesky_decomp_kernelPfS_i
.visible .entry _Z22cholesky_decomp_kernelPfS_i(
	.param .u64 .ptr .align 1 _Z22cholesky_decomp_kernelPfS_i_param_0,
	.param .u64 .ptr .align 1 _Z22cholesky_decomp_kernelPfS_i_param_1,
	.param .u32 _Z22cholesky_decomp_kernelPfS_i_param_2
)
{
	.reg .pred 	%p<15>;
	.reg .b16 	%rs<9>;
	.reg .b32 	%r<49>;
	.reg .b32 	%f<123>;
	.reg .b64 	%rd<61>;

	ld.param.u64 	%rd15, [_Z22cholesky_decomp_kernelPfS_i_param_0];
	ld.param.u64 	%rd16, [_Z22cholesky_decomp_kernelPfS_i_param_1];
	ld.param.u32 	%r17, [_Z22cholesky_decomp_kernelPfS_i_param_2];
	cvta.to.global.u64 	%rd1, %rd16;
	cvta.to.global.u64 	%rd2, %rd15;
	setp.lt.s32 	%p1, %r17, 1;
	@%p1 bra 	$L__BB9_22;
	add.s64 	%rd3, %rd1, 32;
	mov.b32 	%r43, 0;
$L__BB9_2:
	mul.lo.s32 	%r20, %r43, %r17;
	add.s32 	%r21, %r20, %r43;
	mul.wide.u32 	%rd17, %r21, 4;
	add.s64 	%rd4, %rd2, %rd17;
	add.s64 	%rd5, %rd1, %rd17;
	cvt.u64.u32 	%rd6, %r20;
	mul.wide.u32 	%rd18, %r20, 4;
	add.s64 	%rd7, %rd3, %rd18;
	mov.b32 	%r44, 0;
	mov.b16 	%rs7, 0;
	mov.u16 	%rs8, %rs7;
$L__BB9_3:
	setp.eq.s32 	%p2, %r44, 0;
	mov.f32 	%f122, 0f00000000;
	@%p2 bra 	$L__BB9_17;
	mul.lo.s32 	%r3, %r44, %r17;
	setp.lt.u32 	%p3, %r44, 16;
	mov.f32 	%f122, 0f00000000;
	mov.b32 	%r47, 0;
	@%p3 bra 	$L__BB9_7;
	and.b32  	%r47, %r44, 2147483632;
	and.b32  	%r23, %r44, -16;
	neg.s32 	%r45, %r23;
	mul.wide.u32 	%rd19, %r3, 4;
	add.s64 	%rd59, %rd3, %rd19;
	mov.f32 	%f122, 0f00000000;
	mov.u64 	%rd60, %rd7;
$L__BB9_6:
	.pragma "nounroll";
	ld.global.f32 	%f19, [%rd60+-32];
	ld.global.f32 	%f20, [%rd59+-32];
	fma.rn.f32 	%f21, %f19, %f20, %f122;
	ld.global.f32 	%f22, [%rd60+-28];
	ld.global.f32 	%f23, [%rd59+-28];
	fma.rn.f32 	%f24, %f22, %f23, %f21;
	ld.global.f32 	%f25, [%rd60+-24];
	ld.global.f32 	%f26, [%rd59+-24];
	fma.rn.f32 	%f27, %f25, %f26, %f24;
	ld.global.f32 	%f28, [%rd60+-20];
	ld.global.f32 	%f29, [%rd59+-20];
	fma.rn.f32 	%f30, %f28, %f29, %f27;
	ld.global.f32 	%f31, [%rd60+-16];
	ld.global.f32 	%f32, [%rd59+-16];
	fma.rn.f32 	%f33, %f31, %f32, %f30;
	ld.global.f32 	%f34, [%rd60+-12];
	ld.global.f32 	%f35, [%rd59+-12];
	fma.rn.f32 	%f36, %f34, %f35, %f33;
	ld.global.f32 	%f37, [%rd60+-8];
	ld.global.f32 	%f38, [%rd59+-8];
	fma.rn.f32 	%f39, %f37, %f38, %f36;
	ld.global.f32 	%f40, [%rd60+-4];
	ld.global.f32 	%f41, [%rd59+-4];
	fma.rn.f32 	%f42, %f40, %f41, %f39;
	ld.global.f32 	%f43, [%rd60];
	ld.global.f32 	%f44, [%rd59];
	fma.rn.f32 	%f45, %f43, %f44, %f42;
	ld.global.f32 	%f46, [%rd60+4];
	ld.global.f32 	%f47, [%rd59+4];
	fma.rn.f32 	%f48, %f46, %f47, %f45;
	ld.global.f32 	%f49, [%rd60+8];
	ld.global.f32 	%f50, [%rd59+8];
	fma.rn.f32 	%f51, %f49, %f50, %f48;
	ld.global.f32 	%f52, [%rd60+12];
	ld.global.f32 	%f53, [%rd59+12];
	fma.rn.f32 	%f54, %f52, %f53, %f51;
	ld.global.f32 	%f55, [%rd60+16];
	ld.global.f32 	%f56, [%rd59+16];
	fma.rn.f32 	%f57, %f55, %f56, %f54;
	ld.global.f32 	%f58, [%rd60+20];
	ld.global.f32 	%f59, [%rd59+20];
	fma.rn.f32 	%f60, %f58, %f59, %f57;
	ld.global.f32 	%f61, [%rd60+24];
	ld.global.f32 	%f62, [%rd59+24];
	fma.rn.f32 	%f63, %f61, %f62, %f60;
	ld.global.f32 	%f64, [%rd60+28];
	ld.global.f32 	%f65, [%rd59+28];
	fma.rn.f32 	%f122, %f64, %f65, %f63;
	add.s32 	%r45, %r45, 16;
	add.s64 	%rd60, %rd60, 64;
	add.s64 	%rd59, %rd59, 64;
	setp.ne.s32 	%p4, %r45, 0;
	@%p4 bra 	$L__BB9_6;
$L__BB9_7:
	and.b32  	%r24, %r44, 15;
	setp.eq.s32 	%p5, %r24, 0;
	@%p5 bra 	$L__BB9_17;
	cvt.u32.u16 	%r25, %rs8;
	and.b32  	%r9, %r25, 15;
	add.s32 	%r26, %r9, -1;
	setp.lt.u32 	%p6, %r26, 7;
	@%p6 bra 	$L__BB9_10;
	cvt.u32.u64 	%r27, %rd6;
	add.s32 	%r28, %r47, %r27;
	mul.wide.u32 	%rd20, %r28, 4;
	add.s64 	%rd21, %rd1, %rd20;
	ld.global.f32 	%f67, [%rd21];
	add.s32 	%r29, %r47, %r3;
	mul.wide.u32 	%rd22, %r29, 4;
	add.s64 	%rd23, %rd1, %rd22;
	ld.global.f32 	%f68, [%rd23];
	fma.rn.f32 	%f69, %f67, %f68, %f122;
	cvt.u64.u32 	%rd24, %r47;
	add.s64 	%rd25, %rd24, %rd6;
	shl.b64 	%rd26, %rd25, 2;
	add.s64 	%rd27, %rd1, %rd26;
	ld.global.f32 	%f70, [%rd27+4];
	cvt.u64.u32 	%rd28, %r3;
	add.s64 	%rd29, %rd24, %rd28;
	shl.b64 	%rd30, %rd29, 2;
	add.s64 	%rd31, %rd1, %rd30;
	ld.global.f32 	%f71, [%rd31+4];
	fma.rn.f32 	%f72, %f70, %f71, %f69;
	ld.global.f32 	%f73, [%rd27+8];
	ld.global.f32 	%f74, [%rd31+8];
	fma.rn.f32 	%f75, %f73, %f74, %f72;
	ld.global.f32 	%f76, [%rd27+12];
	ld.global.f32 	%f77, [%rd31+12];
	fma.rn.f32 	%f78, %f76, %f77, %f75;
	ld.global.f32 	%f79, [%rd27+16];
	ld.global.f32 	%f80, [%rd31+16];
	fma.rn.f32 	%f81, %f79, %f80, %f78;
	ld.global.f32 	%f82, [%rd27+20];
	ld.global.f32 	%f83, [%rd31+20];
	fma.rn.f32 	%f84, %f82, %f83, %f81;
	ld.global.f32 	%f85, [%rd27+24];
	ld.global.f32 	%f86, [%rd31+24];
	fma.rn.f32 	%f87, %f85, %f86, %f84;
	ld.global.f32 	%f88, [%rd27+28];
	ld.global.f32 	%f89, [%rd31+28];
	fma.rn.f32 	%f122, %f88, %f89, %f87;
	add.s32 	%r47, %r47, 8;
$L__BB9_10:
	and.b32  	%r30, %r9, 7;
	setp.eq.s32 	%p7, %r30, 0;
	@%p7 bra 	$L__BB9_17;
	cvt.u32.u16 	%r31, %rs7;
	and.b32  	%r32, %r31, 7;
	and.b32  	%r12, %r31, 3;
	add.s32 	%r33, %r32, -1;
	setp.lt.u32 	%p8, %r33, 3;
	@%p8 bra 	$L__BB9_13;
	cvt.u32.u64 	%r34, %rd6;
	add.s32 	%r35, %r47, %r34;
	mul.wide.u32 	%rd32, %r35, 4;
	add.s64 	%rd33, %rd1, %rd32;
	ld.global.f32 	%f91, [%rd33];
	add.s32 	%r36, %r47, %r3;
	mul.wide.u32 	%rd34, %r36, 4;
	add.s64 	%rd35, %rd1, %rd34;
	ld.global.f32 	%f92, [%rd35];
	fma.rn.f32 	%f93, %f91, %f92, %f122;
	cvt.u64.u32 	%rd36, %r47;
	add.s64 	%rd37, %rd36, %rd6;
	shl.b64 	%rd38, %rd37, 2;
	add.s64 	%rd39, %rd1, %rd38;
	ld.global.f32 	%f94, [%rd39+4];
	cvt.u64.u32 	%rd40, %r3;
	add.s64 	%rd41, %rd36, %rd40;
	shl.b64 	%rd42, %rd41, 2;
	add.s64 	%rd43, %rd1, %rd42;
	ld.global.f32 	%f95, [%rd43+4];
	fma.rn.f32 	%f96, %f94, %f95, %f93;
	ld.global.f32 	%f97, [%rd39+8];
	ld.global.f32 	%f98, [%rd43+8];
	fma.rn.f32 	%f99, %f97, %f98, %f96;
	ld.global.f32 	%f100, [%rd39+12];
	ld.global.f32 	%f101, [%rd43+12];
	fma.rn.f32 	%f122, %f100, %f101, %f99;
	add.s32 	%r47, %r47, 4;
$L__BB9_13:
	setp.eq.s32 	%p9, %r12, 0;
	@%p9 bra 	$L__BB9_17;
	cvt.u32.u64 	%r37, %rd6;
	add.s32 	%r38, %r47, %r37;
	mul.wide.u32 	%rd44, %r38, 4;
	add.s64 	%rd45, %rd1, %rd44;
	ld.global.f32 	%f102, [%rd45];
	add.s32 	%r39, %r47, %r3;
	mul.wide.u32 	%rd46, %r39, 4;
	add.s64 	%rd47, %rd1, %rd46;
	ld.global.f32 	%f103, [%rd47];
	fma.rn.f32 	%f122, %f102, %f103, %f122;
	setp.eq.s32 	%p10, %r12, 1;
	@%p10 bra 	$L__BB9_17;
	cvt.u64.u32 	%rd48, %r47;
	add.s64 	%rd49, %rd48, %rd6;
	shl.b64 	%rd50, %rd49, 2;
	add.s64 	%rd13, %rd1, %rd50;
	ld.global.f32 	%f104, [%rd13+4];
	cvt.u64.u32 	%rd51, %r3;
	add.s64 	%rd52, %rd48, %rd51;
	shl.b64 	%rd53, %rd52, 2;
	add.s64 	%rd14, %rd1, %rd53;
	ld.global.f32 	%f105, [%rd14+4];
	fma.rn.f32 	%f122, %f104, %f105, %f122;
	setp.eq.s32 	%p11, %r12, 2;
	@%p11 bra 	$L__BB9_17;
	ld.global.f32 	%f106, [%rd13+8];
	ld.global.f32 	%f107, [%rd14+8];
	fma.rn.f32 	%f122, %f106, %f107, %f122;
$L__BB9_17:
	setp.ne.s32 	%p12, %r43, %r44;
	@%p12 bra 	$L__BB9_19;
	ld.global.f32 	%f112, [%rd4];
	sub.f32 	%f113, %f112, %f122;
	sqrt.rn.f32 	%f114, %f113;
	st.global.f32 	[%rd5], %f114;
	bra.uni 	$L__BB9_20;
$L__BB9_19:
	cvt.u32.u64 	%r40, %rd6;
	add.s32 	%r41, %r44, %r40;
	mul.wide.u32 	%rd54, %r41, 4;
	add.s64 	%rd55, %rd2, %rd54;
	ld.global.f32 	%f108, [%rd55];
	sub.f32 	%f109, %f108, %f122;
	mad.lo.s32 	%r42, %r44, %r17, %r44;
	mul.wide.u32 	%rd56, %r42, 4;
	add.s64 	%rd57, %rd1, %rd56;
	ld.global.f32 	%f110, [%rd57];
	div.rn.f32 	%f111, %f109, %f110;
	add.s64 	%rd58, %rd1, %rd54;
	st.global.f32 	[%rd58], %f111;
$L__BB9_20:
	setp.ne.s32 	%p13, %r43, %r44;
	add.s32 	%r44, %r44, 1;
	add.s16 	%rs8, %rs8, 1;
	add.s16 	%rs7, %rs7, 1;
	@%p13 bra 	$L__BB9_3;
	add.s32 	%r43, %r43, 1;
	setp.ne.s32 	%p14, %r43, %r17;
	@%p14 bra 	$L__BB9_2;
$L__BB9_22:
	ret;

}
	// .globl	_Z20solve_forward_kernelPfS_S_i
.visible .entry _Z20solve_forward_kernelPfS_S_i(
	.param .u64 .ptr .align 1 _Z20solve_forward_kernelPfS_S_i_param_0,
	.param .u64 .ptr .align 1 _Z20solve_forward_kernelPfS_S_i_param_1,
	.param .u64 .ptr .align 1 _Z20solve_forward_kernelPfS_S_i_param_2,
	.param .u32 _Z20solve_forward_kernelPfS_S_i_param_3
)
{
	.reg .pred 	%p<13>;
	.reg .b16 	%rs<9>;
	.reg .b32 	%r<35>;
	.reg .b32 	%f<120>;
	.reg .b64 	%rd<49>;

	ld.param.u64 	%rd15, [_Z20solve_forward_kernelPfS_S_i_param_0];
	ld.param.u64 	%rd14, [_Z20solve_forward_kernelPfS_S_i_param_1];
	ld.param.u64 	%rd16, [_Z20solve_forward_kernelPfS_S_i_param_2];
	ld.param.u32 	%r15, [_Z20solve_forward_kernelPfS_S_i_param_3];
	cvta.to.global.u64 	%rd1, %rd16;
	cvta.to.global.u64 	%rd2, %rd15;
	setp.lt.s32 	%p1, %r15, 1;
	@%p1 bra 	$L__BB10_17;
	add.s64 	%rd3, %rd2, 32;
	add.s64 	%rd4, %rd1, 32;
	cvta.to.global.u64 	%rd5, %rd14;
	mov.b32 	%r30, 0;
	mov.b16 	%rs7, 0;
	mov.u16 	%rs8, %rs7;
$L__BB10_2:
	setp.eq.s32 	%p2, %r30, 0;
	mov.f32 	%f119, 0f00000000;
	@%p2 bra 	$L__BB10_16;
	mul.lo.s32 	%r2, %r30, %r15;
	setp.lt.u32 	%p3, %r30, 16;
	mov.f32 	%f119, 0f00000000;
	mov.b32 	%r33, 0;
	@%p3 bra 	$L__BB10_6;
	and.b32  	%r33, %r30, 2147483632;
	and.b32  	%r18, %r30, -16;
	neg.s32 	%r31, %r18;
	mul.wide.u32 	%rd17, %r2, 4;
	add.s64 	%rd48, %rd3, %rd17;
	mov.f32 	%f119, 0f00000000;
	mov.u64 	%rd47, %rd4;
$L__BB10_5:
	.pragma "nounroll";
	ld.global.f32 	%f19, [%rd48+-32];
	ld.global.f32 	%f20, [%rd47+-32];
	fma.rn.f32 	%f21, %f19, %f20, %f119;
	ld.global.f32 	%f22, [%rd48+-28];
	ld.global.f32 	%f23, [%rd47+-28];
	fma.rn.f32 	%f24, %f22, %f23, %f21;
	ld.global.f32 	%f25, [%rd48+-24];
	ld.global.f32 	%f26, [%rd47+-24];
	fma.rn.f32 	%f27, %f25, %f26, %f24;
	ld.global.f32 	%f28, [%rd48+-20];
	ld.global.f32 	%f29, [%rd47+-20];
	fma.rn.f32 	%f30, %f28, %f29, %f27;
	ld.global.f32 	%f31, [%rd48+-16];
	ld.global.f32 	%f32, [%rd47+-16];
	fma.rn.f32 	%f33, %f31, %f32, %f30;
	ld.global.f32 	%f34, [%rd48+-12];
	ld.global.f32 	%f35, [%rd47+-12];
	fma.rn.f32 	%f36, %f34, %f35, %f33;
	ld.global.f32 	%f37, [%rd48+-8];
	ld.global.f32 	%f38, [%rd47+-8];
	fma.rn.f32 	%f39, %f37, %f38, %f36;
	ld.global.f32 	%f40, [%rd48+-4];
	ld.global.f32 	%f41, [%rd47+-4];
	fma.rn.f32 	%f42, %f40, %f41, %f39;
	ld.global.f32 	%f43, [%rd48];
	ld.global.f32 	%f44, [%rd47];
	fma.rn.f32 	%f45, %f43, %f44, %f42;
	ld.global.f32 	%f46, [%rd48+4];
	ld.global.f32 	%f47, [%rd47+4];
	fma.rn.f32 	%f48, %f46, %f47, %f45;
	ld.global.f32 	%f49, [%rd48+8];
	ld.global.f32 	%f50, [%rd47+8];
	fma.rn.f32 	%f51, %f49, %f50, %f48;
	ld.global.f32 	%f52, [%rd48+12];
	ld.global.f32 	%f53, [%rd47+12];
	fma.rn.f32 	%f54, %f52, %f53, %f51;
	ld.global.f32 	%f55, [%rd48+16];
	ld.global.f32 	%f56, [%rd47+16];
	fma.rn.f32 	%f57, %f55, %f56, %f54;
	ld.global.f32 	%f58, [%rd48+20];
	ld.global.f32 	%f59, [%rd47+20];
	fma.rn.f32 	%f60, %f58, %f59, %f57;
	ld.global.f32 	%f61, [%rd48+24];
	ld.global.f32 	%f62, [%rd47+24];
	fma.rn.f32 	%f63, %f61, %f62, %f60;
	ld.global.f32 	%f64, [%rd48+28];
	ld.global.f32 	%f65, [%rd47+28];
	fma.rn.f32 	%f119, %f64, %f65, %f63;
	add.s32 	%r31, %r31, 16;
	add.s64 	%rd48, %rd48, 64;
	add.s64 	%rd47, %rd47, 64;
	setp.ne.s32 	%p4, %r31, 0;
	@%p4 bra 	$L__BB10_5;
$L__BB10_6:
	and.b32  	%r19, %r30, 15;
	setp.eq.s32 	%p5, %r19, 0;
	@%p5 bra 	$L__BB10_16;
	cvt.u32.u16 	%r20, %rs8;
	and.b32  	%r8, %r20, 15;
	add.s32 	%r21, %r8, -1;
	setp.lt.u32 	%p6, %r21, 7;
	@%p6 bra 	$L__BB10_9;
	add.s32 	%r22, %r33, %r2;
	mul.wide.u32 	%rd18, %r22, 4;
	add.s64 	%rd19, %rd2, %rd18;
	ld.global.f32 	%f67, [%rd19];
	cvt.u64.u32 	%rd20, %r33;
	mul.wide.u32 	%rd21, %r33, 4;
	add.s64 	%rd22, %rd1, %rd21;
	ld.global.f32 	%f68, [%rd22];
	fma.rn.f32 	%f69, %f67, %f68, %f119;
	cvt.u64.u32 	%rd23, %r2;
	add.s64 	%rd24, %rd20, %rd23;
	shl.b64 	%rd25, %rd24, 2;
	add.s64 	%rd26, %rd2, %rd25;
	ld.global.f32 	%f70, [%rd26+4];
	ld.global.f32 	%f71, [%rd22+4];
	fma.rn.f32 	%f72, %f70, %f71, %f69;
	ld.global.f32 	%f73, [%rd26+8];
	ld.global.f32 	%f74, [%rd22+8];
	fma.rn.f32 	%f75, %f73, %f74, %f72;
	ld.global.f32 	%f76, [%rd26+12];
	ld.global.f32 	%f77, [%rd22+12];
	fma.rn.f32 	%f78, %f76, %f77, %f75;
	ld.global.f32 	%f79, [%rd26+16];
	ld.global.f32 	%f80, [%rd22+16];
	fma.rn.f32 	%f81, %f79, %f80, %f78;
	ld.global.f32 	%f82, [%rd26+20];
	ld.global.f32 	%f83, [%rd22+20];
	fma.rn.f32 	%f84, %f82, %f83, %f81;
	ld.global.f32 	%f85, [%rd26+24];
	ld.global.f32 	%f86, [%rd22+24];
	fma.rn.f32 	%f87, %f85, %f86, %f84;
	ld.global.f32 	%f88, [%rd26+28];
	ld.global.f32 	%f89, [%rd22+28];
	fma.rn.f32 	%f119, %f88, %f89, %f87;
	add.s32 	%r33, %r33, 8;
$L__BB10_9:
	and.b32  	%r23, %r8, 7;
	setp.eq.s32 	%p7, %r23, 0;
	@%p7 bra 	$L__BB10_16;
	cvt.u32.u16 	%r24, %rs7;
	and.b32  	%r25, %r24, 7;
	and.b32  	%r11, %r24, 3;
	add.s32 	%r26, %r25, -1;
	setp.lt.u32 	%p8, %r26, 3;
	@%p8 bra 	$L__BB10_12;
	add.s32 	%r27, %r33, %r2;
	mul.wide.u32 	%rd27, %r27, 4;
	add.s64 	%rd28, %rd2, %rd27;
	ld.global.f32 	%f91, [%rd28];
	cvt.u64.u32 	%rd29, %r33;
	mul.wide.u32 	%rd30, %r33, 4;
	add.s64 	%rd31, %rd1, %rd30;
	ld.global.f32 	%f92, [%rd31];
	fma.rn.f32 	%f93, %f91, %f92, %f119;
	cvt.u64.u32 	%rd32, %r2;
	add.s64 	%rd33, %rd29, %rd32;
	shl.b64 	%rd34, %rd33, 2;
	add.s64 	%rd35, %rd2, %rd34;
	ld.global.f32 	%f94, [%rd35+4];
	ld.global.f32 	%f95, [%rd31+4];
	fma.rn.f32 	%f96, %f94, %f95, %f93;
	ld.global.f32 	%f97, [%rd35+8];
	ld.global.f32 	%f98, [%rd31+8];
	fma.rn.f32 	%f99, %f97, %f98, %f96;
	ld.global.f32 	%f100, [%rd35+12];
	ld.global.f32 	%f101, [%rd31+12];
	fma.rn.f32 	%f119, %f100, %f101, %f99;
	add.s32 	%r33, %r33, 4;
$L__BB10_12:
	setp.eq.s32 	%p9, %r11, 0;
	@%p9 bra 	$L__BB10_16;
	add.s32 	%r28, %r33, %r2;
	mul.wide.u32 	%rd36, %r28, 4;
	add.s64 	%rd37, %rd2, %rd36;
	ld.global.f32 	%f102, [%rd37];
	cvt.u64.u32 	%rd11, %r33;
	mul.wide.u32 	%rd38, %r33, 4;
	add.s64 	%rd12, %rd1, %rd38;
	ld.global.f32 	%f103, [%rd12];
	fma.rn.f32 	%f119, %f102, %f103, %f119;
	setp.eq.s32 	%p10, %r11, 1;
	@%p10 bra 	$L__BB10_16;
	cvt.u64.u32 	%rd39, %r2;
	add.s64 	%rd40, %rd11, %rd39;
	shl.b64 	%rd41, %rd40, 2;
	add.s64 	%rd13, %rd2, %rd41;
	ld.global.f32 	%f104, [%rd13+4];
	ld.global.f32 	%f105, [%rd12+4];
	fma.rn.f32 	%f119, %f104, %f105, %f119;
	setp.eq.s32 	%p11, %r11, 2;
	@%p11 bra 	$L__BB10_16;
	ld.global.f32 	%f106, [%rd13+8];
	ld.global.f32 	%f107, [%rd12+8];
	fma.rn.f32 	%f119, %f106, %f107, %f119;
$L__BB10_16:
	mul.wide.u32 	%rd42, %r30, 4;
	add.s64 	%rd43, %rd5, %rd42;
	ld.global.f32 	%f108, [%rd43];
	sub.f32 	%f109, %f108, %f119;
	mad.lo.s32 	%r29, %r30, %r15, %r30;
	mul.wide.u32 	%rd44, %r29, 4;
	add.s64 	%rd45, %rd2, %rd44;
	ld.global.f32 	%f110, [%rd45];
	div.rn.f32 	%f111, %f109, %f110;
	add.s64 	%rd46, %rd1, %rd42;
	st.global.f32 	[%rd46], %f111;
	add.s32 	%r30, %r30, 1;
	setp.ne.s32 	%p12, %r30, %r15;
	add.s16 	%rs8, %rs8, 1;
	add.s16 	%rs7, %rs7, 1;
	@%p12 bra 	$L__BB10_2;
$L__BB10_17:
	ret;

}
	// .globl	_Z21solve_backward_kernelPfS_S_i
.visible .entry _Z21solve_backward_kernelPfS_S_i(
	.param .u64 .ptr .align 1 _Z21solve_backward_kernelPfS_S_i_param_0,
	.param .u64 .ptr .align 1 _Z21solve_backward_kernelPfS_S_i_param_1,
	.param .u64 .ptr .align 1 _Z21solve_backward_kernelPfS_S_i_param_2,
	.param .u32 _Z21solve_backward_kernelPfS_S_i_param_3
)
{
	.reg .pred 	%p<13>;
	.reg .b16 	%rs<9>;
	.reg .b32 	%r<145>;
	.reg .b32 	%f<120>;
	.reg .b64 	%rd<86>;

	ld.param.u64 	%rd5, [_Z21solve_backward_kernelPfS_S_i_param_0];
	ld.param.u64 	%rd6, [_Z21solve_backward_kernelPfS_S_i_param_2];
	ld.param.u32 	%r80, [_Z21solve_backward_kernelPfS_S_i_param_3];
	cvta.to.global.u64 	%rd1, %rd6;
	cvta.to.global.u64 	%rd2, %rd5;
	setp.lt.s32 	%p1, %r80, 1;
	@%p1 bra 	$L__BB11_17;
	add.s32 	%r1, %r80, 1;
	shl.b32 	%r2, %r80, 4;
	shl.b32 	%r3, %r80, 1;
	mul.lo.s32 	%r4, %r80, 3;
	mul.lo.s32 	%r5, %r80, 6;
	mul.lo.s32 	%r6, %r80, 7;
	shl.b32 	%r7, %r80, 3;
	mul.lo.s32 	%r8, %r80, 9;
	mul.lo.s32 	%r9, %r80, 10;
	mul.lo.s32 	%r10, %r80, 11;
	mul.lo.s32 	%r11, %r80, 12;
	mul.lo.s32 	%r12, %r80, 14;
	mul.lo.s32 	%r13, %r80, 15;
	mov.b32 	%r122, 0;
	mov.b16 	%rs7, 0;
	mov.u16 	%rs8, %rs7;
	mov.u32 	%r123, %r80;
$L__BB11_2:
	mov.u32 	%r15, %r123;
	add.s32 	%r123, %r15, -1;
	setp.ge.s32 	%p2, %r15, %r80;
	mov.f32 	%f119, 0f00000000;
	@%p2 bra 	$L__BB11_16;
	add.s32 	%r82, %r122, -1;
	setp.lt.u32 	%p3, %r82, 15;
	mov.f32 	%f119, 0f00000000;
	mov.u32 	%r142, %r15;
	@%p3 bra 	$L__BB11_6;
	mul.lo.s32 	%r125, %r1, %r15;
	add.s32 	%r140, %r80, %r125;
	add.s32 	%r139, %r3, %r125;
	add.s32 	%r138, %r4, %r125;
	shl.b32 	%r83, %r80, 2;
	add.s32 	%r137, %r83, %r125;
	mad.lo.s32 	%r136, %r80, 5, %r125;
	add.s32 	%r135, %r5, %r125;
	add.s32 	%r134, %r6, %r125;
	add.s32 	%r133, %r7, %r125;
	add.s32 	%r132, %r8, %r125;
	add.s32 	%r131, %r9, %r125;
	add.s32 	%r130, %r10, %r125;
	add.s32 	%r129, %r11, %r125;
	mad.lo.s32 	%r128, %r80, 13, %r125;
	add.s32 	%r127, %r12, %r125;
	add.s32 	%r126, %r13, %r125;
	and.b32  	%r84, %r122, -16;
	neg.s32 	%r124, %r84;
	mov.f32 	%f119, 0f00000000;
	mov.u32 	%r142, %r15;
$L__BB11_5:
	.pragma "nounroll";
	add.s32 	%r85, %r125, -1;
	mul.wide.u32 	%rd7, %r85, 4;
	add.s64 	%rd8, %rd2, %rd7;
	ld.global.f32 	%f19, [%rd8];
	mul.wide.u32 	%rd9, %r142, 4;
	add.s64 	%rd10, %rd1, %rd9;
	ld.global.f32 	%f20, [%rd10];
	fma.rn.f32 	%f21, %f19, %f20, %f119;
	add.s32 	%r86, %r140, -1;
	mul.wide.u32 	%rd11, %r86, 4;
	add.s64 	%rd12, %rd2, %rd11;
	ld.global.f32 	%f22, [%rd12];
	ld.global.f32 	%f23, [%rd10+4];
	fma.rn.f32 	%f24, %f22, %f23, %f21;
	add.s32 	%r87, %r139, -1;
	mul.wide.u32 	%rd13, %r87, 4;
	add.s64 	%rd14, %rd2, %rd13;
	ld.global.f32 	%f25, [%rd14];
	ld.global.f32 	%f26, [%rd10+8];
	fma.rn.f32 	%f27, %f25, %f26, %f24;
	add.s32 	%r88, %r138, -1;
	mul.wide.u32 	%rd15, %r88, 4;
	add.s64 	%rd16, %rd2, %rd15;
	ld.global.f32 	%f28, [%rd16];
	ld.global.f32 	%f29, [%rd10+12];
	fma.rn.f32 	%f30, %f28, %f29, %f27;
	add.s32 	%r89, %r137, -1;
	mul.wide.u32 	%rd17, %r89, 4;
	add.s64 	%rd18, %rd2, %rd17;
	ld.global.f32 	%f31, [%rd18];
	ld.global.f32 	%f32, [%rd10+16];
	fma.rn.f32 	%f33, %f31, %f32, %f30;
	add.s32 	%r90, %r136, -1;
	mul.wide.u32 	%rd19, %r90, 4;
	add.s64 	%rd20, %rd2, %rd19;
	ld.global.f32 	%f34, [%rd20];
	ld.global.f32 	%f35, [%rd10+20];
	fma.rn.f32 	%f36, %f34, %f35, %f33;
	add.s32 	%r91, %r135, -1;
	mul.wide.u32 	%rd21, %r91, 4;
	add.s64 	%rd22, %rd2, %rd21;
	ld.global.f32 	%f37, [%rd22];
	ld.global.f32 	%f38, [%rd10+24];
	fma.rn.f32 	%f39, %f37, %f38, %f36;
	add.s32 	%r92, %r134, -1;
	mul.wide.u32 	%rd23, %r92, 4;
	add.s64 	%rd24, %rd2, %rd23;
	ld.global.f32 	%f40, [%rd24];
	ld.global.f32 	%f41, [%rd10+28];
	fma.rn.f32 	%f42, %f40, %f41, %f39;
	add.s32 	%r93, %r133, -1;
	mul.wide.u32 	%rd25, %r93, 4;
	add.s64 	%rd26, %rd2, %rd25;
	ld.global.f32 	%f43, [%rd26];
	ld.global.f32 	%f44, [%rd10+32];
	fma.rn.f32 	%f45, %f43, %f44, %f42;
	add.s32 	%r94, %r132, -1;
	mul.wide.u32 	%rd27, %r94, 4;
	add.s64 	%rd28, %rd2, %rd27;
	ld.global.f32 	%f46, [%rd28];
	ld.global.f32 	%f47, [%rd10+36];
	fma.rn.f32 	%f48, %f46, %f47, %f45;
	add.s32 	%r95, %r131, -1;
	mul.wide.u32 	%rd29, %r95, 4;
	add.s64 	%rd30, %rd2, %rd29;
	ld.global.f32 	%f49, [%rd30];
	ld.global.f32 	%f50, [%rd10+40];
	fma.rn.f32 	%f51, %f49, %f50, %f48;
	add.s32 	%r96, %r130, -1;
	mul.wide.u32 	%rd31, %r96, 4;
	add.s64 	%rd32, %rd2, %rd31;
	ld.global.f32 	%f52, [%rd32];
	ld.global.f32 	%f53, [%rd10+44];
	fma.rn.f32 	%f54, %f52, %f53, %f51;
	add.s32 	%r97, %r129, -1;
	mul.wide.u32 	%rd33, %r97, 4;
	add.s64 	%rd34, %rd2, %rd33;
	ld.global.f32 	%f55, [%rd34];
	ld.global.f32 	%f56, [%rd10+48];
	fma.rn.f32 	%f57, %f55, %f56, %f54;
	add.s32 	%r98, %r128, -1;
	mul.wide.u32 	%rd35, %r98, 4;
	add.s64 	%rd36, %rd2, %rd35;
	ld.global.f32 	%f58, [%rd36];
	ld.global.f32 	%f59, [%rd10+52];
	fma.rn.f32 	%f60, %f58, %f59, %f57;
	add.s32 	%r99, %r127, -1;
	mul.wide.u32 	%rd37, %r99, 4;
	add.s64 	%rd38, %rd2, %rd37;
	ld.global.f32 	%f61, [%rd38];
	ld.global.f32 	%f62, [%rd10+56];
	fma.rn.f32 	%f63, %f61, %f62, %f60;
	add.s32 	%r100, %r126, -1;
	mul.wide.u32 	%rd39, %r100, 4;
	add.s64 	%rd40, %rd2, %rd39;
	ld.global.f32 	%f64, [%rd40];
	ld.global.f32 	%f65, [%rd10+60];
	fma.rn.f32 	%f119, %f64, %f65, %f63;
	add.s32 	%r142, %r142, 16;
	add.s32 	%r140, %r140, %r2;
	add.s32 	%r139, %r139, %r2;
	add.s32 	%r138, %r138, %r2;
	add.s32 	%r137, %r137, %r2;
	add.s32 	%r136, %r136, %r2;
	add.s32 	%r135, %r135, %r2;
	add.s32 	%r134, %r134, %r2;
	add.s32 	%r133, %r133, %r2;
	add.s32 	%r132, %r132, %r2;
	add.s32 	%r131, %r131, %r2;
	add.s32 	%r130, %r130, %r2;
	add.s32 	%r129, %r129, %r2;
	add.s32 	%r128, %r128, %r2;
	add.s32 	%r127, %r127, %r2;
	add.s32 	%r126, %r126, %r2;
	add.s32 	%r125, %r125, %r2;
	add.s32 	%r124, %r124, 16;
	setp.ne.s32 	%p4, %r124, 0;
	@%p4 bra 	$L__BB11_5;
$L__BB11_6:
	and.b32  	%r101, %r122, 15;
	setp.eq.s32 	%p5, %r101, 0;
	@%p5 bra 	$L__BB11_16;
	cvt.u32.u16 	%r102, %rs8;
	and.b32  	%r71, %r102, 15;
	add.s32 	%r103, %r71, -1;
	setp.lt.u32 	%p6, %r103, 7;
	@%p6 bra 	$L__BB11_9;
	mad.lo.s32 	%r104, %r142, %r80, %r123;
	mul.wide.u32 	%rd41, %r104, 4;
	add.s64 	%rd42, %rd2, %rd41;
	ld.global.f32 	%f67, [%rd42];
	mul.wide.u32 	%rd43, %r142, 4;
	add.s64 	%rd44, %rd1, %rd43;
	ld.global.f32 	%f68, [%rd44];
	fma.rn.f32 	%f69, %f67, %f68, %f119;
	add.s32 	%r105, %r104, %r80;
	mul.wide.u32 	%rd45, %r105, 4;
	add.s64 	%rd46, %rd2, %rd45;
	ld.global.f32 	%f70, [%rd46];
	ld.global.f32 	%f71, [%rd44+4];
	fma.rn.f32 	%f72, %f70, %f71, %f69;
	add.s32 	%r106, %r105, %r80;
	mul.wide.u32 	%rd47, %r106, 4;
	add.s64 	%rd48, %rd2, %rd47;
	ld.global.f32 	%f73, [%rd48];
	ld.global.f32 	%f74, [%rd44+8];
	fma.rn.f32 	%f75, %f73, %f74, %f72;
	add.s32 	%r107, %r106, %r80;
	mul.wide.u32 	%rd49, %r107, 4;
	add.s64 	%rd50, %rd2, %rd49;
	ld.global.f32 	%f76, [%rd50];
	ld.global.f32 	%f77, [%rd44+12];
	fma.rn.f32 	%f78, %f76, %f77, %f75;
	add.s32 	%r108, %r107, %r80;
	mul.wide.u32 	%rd51, %r108, 4;
	add.s64 	%rd52, %rd2, %rd51;
	ld.global.f32 	%f79, [%rd52];
	ld.global.f32 	%f80, [%rd44+16];
	fma.rn.f32 	%f81, %f79, %f80, %f78;
	add.s32 	%r109, %r108, %r80;
	mul.wide.u32 	%rd53, %r109, 4;
	add.s64 	%rd54, %rd2, %rd53;
	ld.global.f32 	%f82, [%rd54];
	ld.global.f32 	%f83, [%rd44+20];
	fma.rn.f32 	%f84, %f82, %f83, %f81;
	add.s32 	%r110, %r109, %r80;
	mul.wide.u32 	%rd55, %r110, 4;
	add.s64 	%rd56, %rd2, %rd55;
	ld.global.f32 	%f85, [%rd56];
	ld.global.f32 	%f86, [%rd44+24];
	fma.rn.f32 	%f87, %f85, %f86, %f84;
	add.s32 	%r111, %r110, %r80;
	mul.wide.u32 	%rd57, %r111, 4;
	add.s64 	%rd58, %rd2, %rd57;
	ld.global.f32 	%f88, [%rd58];
	ld.global.f32 	%f89, [%rd44+28];
	fma.rn.f32 	%f119, %f88, %f89, %f87;
	add.s32 	%r142, %r142, 8;
$L__BB11_9:
	and.b32  	%r112, %r71, 7;
	setp.eq.s32 	%p7, %r112, 0;
	@%p7 bra 	$L__BB11_16;
	cvt.u32.u16 	%r113, %rs7;
	and.b32  	%r114, %r113, 7;
	and.b32  	%r74, %r113, 3;
	add.s32 	%r115, %r114, -1;
	setp.lt.u32 	%p8, %r115, 3;
	@%p8 bra 	$L__BB11_12;
	mad.lo.s32 	%r116, %r142, %r80, %r123;
	mul.wide.u32 	%rd59, %r116, 4;
	add.s64 	%rd60, %rd2, %rd59;
	ld.global.f32 	%f91, [%rd60];
	mul.wide.u32 	%rd61, %r142, 4;
	add.s64 	%rd62, %rd1, %rd61;
	ld.global.f32 	%f92, [%rd62];
	fma.rn.f32 	%f93, %f91, %f92, %f119;
	add.s32 	%r117, %r116, %r80;
	mul.wide.u32 	%rd63, %r117, 4;
	add.s64 	%rd64, %rd2, %rd63;
	ld.global.f32 	%f94, [%rd64];
	ld.global.f32 	%f95, [%rd62+4];
	fma.rn.f32 	%f96, %f94, %f95, %f93;
	add.s32 	%r118, %r117, %r80;
	mul.wide.u32 	%rd65, %r118, 4;
	add.s64 	%rd66, %rd2, %rd65;
	ld.global.f32 	%f97, [%rd66];
	ld.global.f32 	%f98, [%rd62+8];
	fma.rn.f32 	%f99, %f97, %f98, %f96;
	add.s32 	%r119, %r118, %r80;
	mul.wide.u32 	%rd67, %r119, 4;
	add.s64 	%rd68, %rd2, %rd67;
	ld.global.f32 	%f100, [%rd68];
	ld.global.f32 	%f101, [%rd62+12];
	fma.rn.f32 	%f119, %f100, %f101, %f99;
	add.s32 	%r142, %r142, 4;
$L__BB11_12:
	setp.eq.s32 	%p9, %r74, 0;
	@%p9 bra 	$L__BB11_16;
	mad.lo.s32 	%r77, %r142, %r80, %r123;
	mul.wide.u32 	%rd69, %r77, 4;
	add.s64 	%rd70, %rd2, %rd69;
	ld.global.f32 	%f102, [%rd70];
	mul.wide.u32 	%rd71, %r142, 4;
	add.s64 	%rd3, %rd1, %rd71;
	ld.global.f32 	%f103, [%rd3];
	fma.rn.f32 	%f119, %f102, %f103, %f119;
	setp.eq.s32 	%p10, %r74, 1;
	@%p10 bra 	$L__BB11_16;
	add.s32 	%r78, %r77, %r80;
	mul.wide.u32 	%rd72, %r78, 4;
	add.s64 	%rd73, %rd2, %rd72;
	ld.global.f32 	%f104, [%rd73];
	ld.global.f32 	%f105, [%rd3+4];
	fma.rn.f32 	%f119, %f104, %f105, %f119;
	setp.eq.s32 	%p11, %r74, 2;
	@%p11 bra 	$L__BB11_16;
	add.s32 	%r120, %r78, %r80;
	mul.wide.u32 	%rd74, %r120, 4;
	add.s64 	%rd75, %rd2, %rd74;
	ld.global.f32 	%f106, [%rd75];
	ld.global.f32 	%f107, [%rd3+8];
	fma.rn.f32 	%f119, %f106, %f107, %f119;
$L__BB11_16:
	ld.param.u64 	%rd85, [_Z21solve_backward_kernelPfS_S_i_param_1];
	cvta.to.global.u64 	%rd76, %rd85;
	mul.wide.u32 	%rd77, %r123, 4;
	add.s64 	%rd78, %rd76, %rd77;
	ld.global.f32 	%f108, [%rd78];
	sub.f32 	%f109, %f108, %f119;
	mul.lo.s32 	%r121, %r123, %r80;
	cvt.s64.s32 	%rd79, %r121;
	cvt.s64.s32 	%rd80, %r15;
	add.s64 	%rd81, %rd79, %rd80;
	shl.b64 	%rd82, %rd81, 2;
	add.s64 	%rd83, %rd2, %rd82;
	ld.global.f32 	%f110, [%rd83+-4];
	div.rn.f32 	%f111, %f109, %f110;
	add.s64 	%rd84, %rd1, %rd77;
	st.global.f32 	[%rd84], %f111;
	setp.gt.u32 	%p12, %r15, 1;
	add.s32 	%r122, %r122, 1;
	add.s16 	%rs8, %rs8, 1;
	add.s16 	%rs7, %rs7, 1;
	@%p12 bra 	$L__BB11_2;
$L__BB11_17:
	ret;

}
	// .globl	_Z18update_beta_kernelPfPKfi
.visible .entry _Z18update_beta_kernelPfPKfi(
	.param .u64 .ptr .align 1 _Z18update_beta_kernelPfPKfi_param_0,
	.param .u64 .ptr .align 1 _Z18update_beta_kernelPfPKfi_param_1,
	.param .u32 _Z18update_beta_kernelPfPKfi_param_2
)
{
	.reg .pred 	%p<2>;
	.reg .b32 	%r<6>;
	.reg .b32 	%f<4>;
	.reg .b64 	%rd<8>;

	ld.param.u64 	%rd1, [_Z18update_beta_kernelPfPKfi_param_0];
	ld.param.u64 	%rd2, [_Z18update_beta_kernelPfPKfi_param_1];
	ld.param.u32 	%r2, [_Z18update_beta_kernelPfPKfi_param_2];
	mov.u32 	%r3, %ctaid.x;
	mov.u32 	%r4, %ntid.x;
	mov.u32 	%r5, %tid.x;
	mad.lo.s32 	%r1, %r3, %r4, %r5;
	setp.ge.s32 	%p1, %r1, %r2;
	@%p1 bra 	$L__BB12_2;
	cvta.to.global.u64 	%rd3, %rd2;
	cvta.to.global.u64 	%rd4, %rd1;
	mul.wide.s32 	%rd5, %r1, 4;
	add.s64 	%rd6, %rd3, %rd5;
	ld.global.f32 	%f1, [%rd6];
	add.s64 	%rd7, %rd4, %rd5;
	ld.global.f32 	%f2, [%rd7];
	sub.f32 	%f3, %f2, %f1;
	st.global.f32 	[%rd7], %f3;
$L__BB12_2:
	ret;

}


// ===== COMPILED SASS (sm_100) =====

	.target	sm_100

	.elftype	@"ET_EXEC"


//--------------------- .note.nv.tkinfo           --------------------------
	.section	.note.nv.tkinfo,"",@"SHT_NOTE"
	.sectionflags	@"SHF_NOTE_NV_TKINFO"
	.tkinfo
        /*0018*/ 	.word	0x00000002
        /*0030*/ 	.string	""
        /*0030*/ 	.string	"ptxas"
        /*0030*/ 	.string	"Cuda compilation tools, release 13.0, V13.0.88"
        /*0030*/ 	.string	"Build cuda_13.0.r13.0/compiler.36424714_0"
        /*0030*/ 	.string	"-arch sm_100 -m 64 "



//--------------------- .note.nv.cuinfo           --------------------------
	.section	.note.nv.cuinfo,"",@"SHT_NOTE"
	.sectionflags	@"SHF_NOTE_NV_CUINFO"
        /*0018*/ 	.short	0x0002
        /*001a*/ 	.short	0x0064
        /*001c*/ 	.short	0x0082
	.zero		2


//--------------------- .nv.info                  --------------------------
	.section	.nv.info,"",@"SHT_CUDA_INFO"
	.align	4


	//----- nvinfo : EIATTR_REGCOUNT
	.align		4
        /*0000*/ 	.byte	0x04, 0x2f
        /*0002*/ 	.short	(.L_1 - .L_0)
	.align		4
.L_0:
        /*0004*/ 	.word	index@(_Z18mat_vec_mul_kernelPKfS0_Pfii)
        /*0008*/ 	.word	0x0000001e


	//----- nvinfo : EIATTR_FRAME_SIZE
	.align		4
.L_1:
        /*000c*/ 	.byte	0x04, 0x11
        /*000e*/ 	.short	(.L_3 - .L_2)
	.align		4
.L_2:
        /*0010*/ 	.word	index@(_Z18mat_vec_mul_kernelPKfS0_Pfii)
        /*0014*/ 	.word	0x00000000


	//----- nvinfo : EIATTR_REGCOUNT
	.align		4
.L_3:
        /*0018*/ 	.byte	0x04, 0x2f
        /*001a*/ 	.short	(.L_5 - .L_4)
	.align		4
.L_4:
        /*001c*/ 	.word	index@(_Z14sigmoid_kernelPfS_i)
        /*0020*/ 	.word	0x0000000e


	//----- nvinfo : EIATTR_FRAME_SIZE
	.align		4
.L_5:
        /*0024*/ 	.byte	0x04, 0x11
        /*0026*/ 	.short	(.L_7 - .L_6)
	.align		4
.L_6:
        /*0028*/ 	.word	index@($__internal_4_$__cuda_sm20_rcp_rn_f32_slowpath)
        /*002c*/ 	.word	0x00000000


	//----- nvinfo : EIATTR_FRAME_SIZE
	.align		4
.L_7:
        /*0030*/ 	.byte	0x04, 0x11
        /*0032*/ 	.short	(.L_9 - .L_8)
	.align		4
.L_8:
        /*0034*/ 	.word	index@(_Z14sigmoid_kernelPfS_i)
        /*0038*/ 	.word	0x00000000


	//----- nvinfo : EIATTR_REGCOUNT
	.align		4
.L_9:
        /*003c*/ 	.byte	0x04, 0x2f
        /*003e*/ 	.short	(.L_11 - .L_10)
	.align		4
.L_10:
        /*0040*/ 	.word	index@(_Z15subtract_kernelPKfS0_Pfi)
        /*0044*/ 	.word	0x0000000c


	//----- nvinfo : EIATTR_FRAME_SIZE
	.align		4
.L_11:
        /*0048*/ 	.byte	0x04, 0x11
        /*004a*/ 	.short	(.L_13 - .L_12)
	.align		4
.L_12:
        /*004c*/ 	.word	index@(_Z15subtract_kernelPKfS0_Pfi)
        /*0050*/ 	.word	0x00000000


	//----- nvinfo : EIATTR_REGCOUNT
	.align		4
.L_13:
        /*0054*/ 	.byte	0x04, 0x2f
        /*0056*/ 	.short	(.L_15 - .L_14)
	.align		4
.L_14:
        /*0058*/ 	.word	index@(_Z24compute_grad_part_kernelPKfS0_Pfii)
        /*005c*/ 	.word	0x00000020


	//----- nvinfo : EIATTR_FRAME_SIZE
	.align		4
.L_15:
        /*0060*/ 	.byte	0x04, 0x11
        /*0062*/ 	.short	(.L_17 - .L_16)
	.align		4
.L_16:
        /*0064*/ 	.word	index@(_Z24compute_grad_part_kernelPKfS0_Pfii)
        /*0068*/ 	.word	0x00000000


	//----- nvinfo : EIATTR_REGCOUNT
	.align		4
.L_17:
        /*006c*/ 	.byte	0x04, 0x2f
        /*006e*/ 	.short	(.L_19 - .L_18)
	.align		4
.L_18:
        /*0070*/ 	.word	index@(_Z18update_grad_kernelPfPKfS1_ffi)
        /*0074*/ 	.word	0x0000000e


	//----- nvinfo : EIATTR_FRAME_SIZE
	.align		4
.L_19:
        /*0078*/ 	.byte	0x04, 0x11
        /*007a*/ 	.short	(.L_21 - .L_20)
	.align		4
.L_20:
        /*007c*/ 	.word	index@(_Z18update_grad_kernelPfPKfS1_ffi)
        /*0080*/ 	.word	0x00000000


	//----- nvinfo : EIATTR_REGCOUNT
	.align		4
.L_21:
        /*0084*/ 	.byte	0x04, 0x2f
        /*0086*/ 	.short	(.L_23 - .L_22)
	.align		4
.L_22:
        /*0088*/ 	.word	index@(_Z16compute_w_kernelPKfPfi)
        /*008c*/ 	.word	0x0000000c


	//----- nvinfo : EIATTR_FRAME_SIZE
	.align		4
.L_23:
        /*0090*/ 	.byte	0x04, 0x11
        /*0092*/ 	.short	(.L_25 - .L_24)
	.align		4
.L_24:
        /*0094*/ 	.word	index@(_Z16compute_w_kernelPKfPfi)
        /*0098*/ 	.word	0x00000000


	//----- nvinfo : EIATTR_REGCOUNT
	.align		4
.L_25:
        /*009c*/ 	.byte	0x04, 0x2f
        /*009e*/ 	.short	(.L_27 - .L_26)
	.align		4
.L_26:
        /*00a0*/ 	.word	index@(_Z15diag_mul_kernelPKfS0_Pfii)
        /*00a4*/ 	.word	0x0000000c


	//----- nvinfo : EIATTR_FRAME_SIZE
	.align		4
.L_27:
        /*00a8*/ 	.byte	0x04, 0x11
        /*00aa*/ 	.short	(.L_29 - .L_28)
	.align		4
.L_28:
        /*00ac*/ 	.word	index@(_Z15diag_mul_kernelPKfS0_Pfii)
        /*00b0*/ 	.word	0x00000000


	//----- nvinfo : EIATTR_REGCOUNT
	.align		4
.L_29:
        /*00b4*/ 	.byte	0x04, 0x2f
        /*00b6*/ 	.short	(.L_31 - .L_30)
	.align		4
.L_30:
        /*00b8*/ 	.word	index@(_Z22matrix_multiply_kernelPKfS0_Pfiiif)
        /*00bc*/ 	.word	0x00000020


	//----- nvinfo : EIATTR_FRAME_SIZE
	.align		4
.L_31:
        /*00c0*/ 	.byte	0x04, 0x11
        /*00c2*/ 	.short	(.L_33 - .L_32)
	.align		4
.L_32:
        /*00c4*/ 	.word	index@(_Z22matrix_multiply_kernelPKfS0_Pfiiif)
        /*00c8*/ 	.word	0x00000000


	//----- nvinfo : EIATTR_REGCOUNT
	.align		4
.L_33:
        /*00cc*/ 	.byte	0x04, 0x2f
        /*00ce*/ 	.short	(.L_35 - .L_34)
	.align		4
.L_34:
        /*00d0*/ 	.word	index@(_Z25add_regularization_kernelPfif)
        /*00d4*/ 	.word	0x00000008


	//----- nvinfo : EIATTR_FRAME_SIZE
	.align		4
.L_35:
        /*00d8*/ 	.byte	0x04, 0x11
        /*00da*/ 	.short	(.L_37 - .L_36)
	.align		4
.L_36:
        /*00dc*/ 	.word	index@(_Z25add_regularization_kernelPfif)
        /*00e0*/ 	.word	0x00000000


	//----- nvinfo : EIATTR_REGCOUNT
	.align		4
.L_37:
        /*00e4*/ 	.byte	0x04, 0x2f
        /*00e6*/ 	.short	(.L_39 - .L_38)
	.align		4
.L_38:
        /*00e8*/ 	.word	index@(_Z22cholesky_decomp_kernelPfS_i)
        /*00ec*/ 	.word	0x00000020


	//----- nvinfo : EIATTR_FRAME_SIZE
	.align		4
.L_39:
        /*00f0*/ 	.byte	0x04, 0x11
        /*00f2*/ 	.short	(.L_41 - .L_40)
	.align		4
.L_40:
        /*00f4*/ 	.word	index@($__internal_3_$__cuda_sm3x_div_rn_noftz_f32_slowpath)
        /*00f8*/ 	.word	0x00000000


	//----- nvinfo : EIATTR_FRAME_SIZE
	.align		4
.L_41:
        /*00fc*/ 	.byte	0x04, 0x11
        /*00fe*/ 	.short	(.L_43 - .L_42)
	.align		4
.L_42:
        /*0100*/ 	.word	index@($__internal_2_$__cuda_sm20_sqrt_rn_f32_slowpath)
        /*0104*/ 	.word	0x00000000


	//----- nvinfo : EIATTR_FRAME_SIZE
	.align		4
.L_43:
        /*0108*/ 	.byte	0x04, 0x11
        /*010a*/ 	.short	(.L_45 - .L_44)
	.align		4
.L_44:
        /*010c*/ 	.word	index@(_Z22cholesky_decomp_kernelPfS_i)
        /*0110*/ 	.word	0x00000000


	//----- nvinfo : EIATTR_REGCOUNT
	.align		4
.L_45:
        /*0114*/ 	.byte	0x04, 0x2f
        /*0116*/ 	.short	(.L_47 - .L_46)
	.align		4
.L_46:
        /*0118*/ 	.word	index@(_Z20solve_forward_kernelPfS_S_i)
        /*011c*/ 	.word	0x0000001d


	//----- nvinfo : EIATTR_FRAME_SIZE
	.align		4
.L_47:
        /*0120*/ 	.byte	0x04, 0x11
        /*0122*/ 	.short	(.L_49 - .L_48)
	.align		4
.L_48:
        /*0124*/ 	.word	index@($__internal_1_$__cuda_sm3x_div_rn_noftz_f32_slowpath)
        /*0128*/ 	.word	0x00000000


	//----- nvinfo : EIATTR_FRAME_SIZE
	.align		4
.L_49:
        /*012c*/ 	.byte	0x04, 0x11
        /*012e*/ 	.short	(.L_51 - .L_50)
	.align		4
.L_50:
        /*0130*/ 	.word	index@(_Z20solve_forward_kernelPfS_S_i)
        /*0134*/ 	.word	0x00000000


	//----- nvinfo : EIATTR_REGCOUNT
	.align		4
.L_51:
        /*0138*/ 	.byte	0x04, 0x2f
        /*013a*/ 	.short	(.L_53 - .L_52)
	.align		4
.L_52:
        /*013c*/ 	.word	index@(_Z21solve_backward_kernelPfS_S_i)
        /*0140*/ 	.word	0x00000020


	//----- nvinfo : EIATTR_FRAME_SIZE
	.align		4
.L_53:
        /*0144*/ 	.byte	0x04, 0x11
        /*0146*/ 	.short	(.L_55 - .L_54)
	.align		4
.L_54:
        /*0148*/ 	.word	index@($__internal_0_$__cuda_sm3x_div_rn_noftz_f32_slowpath)
        /*014c*/ 	.word	0x00000000


	//----- nvinfo : EIATTR_FRAME_SIZE
	.align		4
.L_55:
        /*0150*/ 	.byte	0x04, 0x11
        /*0152*/ 	.short	(.L_57 - .L_56)
	.align		4
.L_56:
        /*0154*/ 	.word	index@(_Z21solve_backward_kernelPfS_S_i)
        /*0158*/ 	.word	0x00000000


	//----- nvinfo : EIATTR_REGCOUNT
	.align		4
.L_57:
        /*015c*/ 	.byte	0x04, 0x2f
        /*015e*/ 	.short	(.L_59 - .L_58)
	.align		4
.L_58:
        /*0160*/ 	.word	index@(_Z18update_beta_kernelPfPKfi)
        /*0164*/ 	.word	0x0000000a


	//----- nvinfo : EIATTR_FRAME_SIZE
	.align		4
.L_59:
        /*0168*/ 	.byte	0x04, 0x11
        /*016a*/ 	.short	(.L_61 - .L_60)
	.align		4
.L_60:
        /*016c*/ 	.word	index@(_Z18update_beta_kernelPfPKfi)
        /*0170*/ 	.word	0x00000000


	//----- nvinfo : EIATTR_MIN_STACK_SIZE
	.align		4
.L_61:
        /*0174*/ 	.byte	0x04, 0x12
        /*0176*/ 	.short	(.L_63 - .L_62)
	.align		4
.L_62:
        /*0178*/ 	.word	index@(_Z18update_beta_kernelPfPKfi)
        /*017c*/ 	.word	0x00000000


	//----- nvinfo : EIATTR_MIN_STACK_SIZE
	.align		4
.L_63:
        /*0180*/ 	.byte	0x04, 0x12
        /*0182*/ 	.short	(.L_65 - .L_64)
	.align		4
.L_64:
        /*0184*/ 	.word	index@(_Z21solve_backward_kernelPfS_S_i)
        /*0188*/ 	.word	0x00000000


	//----- nvinfo : EIATTR_MIN_STACK_SIZE
	.align		4
.L_65:
        /*018c*/ 	.byte	0x04, 0x12
        /*018e*/ 	.short	(.L_67 - .L_66)
	.align		4
.L_66:
        /*0190*/ 	.word	index@(_Z20solve_forward_kernelPfS_S_i)
        /*0194*/ 	.word	0x00000000


	//----- nvinfo : EIATTR_MIN_STACK_SIZE
	.align		4
.L_67:
        /*0198*/ 	.byte	0x04, 0x12
        /*019a*/ 	.short	(.L_69 - .L_68)
	.align		4
.L_68:
        /*019c*/ 	.word	index@(_Z22cholesky_decomp_kernelPfS_i)
        /*01a0*/ 	.word	0x00000000


	//----- nvinfo : EIATTR_MIN_STACK_SIZE
	.align		4
.L_69:
        /*01a4*/ 	.byte	0x04, 0x12
        /*01a6*/ 	.short	(.L_71 - .L_70)
	.align		4
.L_70:
        /*01a8*/ 	.word	index@(_Z25add_regularization_kernelPfif)
        /*01ac*/ 	.word	0x00000000


	//----- nvinfo : EIATTR_MIN_STACK_SIZE
	.align		4
.L_71:
        /*01b0*/ 	.byte	0x04, 0x12
        /*01b2*/ 	.short	(.L_73 - .L_72)
	.align		4
.L_72:
        /*01b4*/ 	.word	index@(_Z22matrix_multiply_kernelPKfS0_Pfiiif)
        /*01b8*/ 	.word	0x00000000


	//----- nvinfo : EIATTR_MIN_STACK_SIZE
	.align		4
.L_73:
        /*01bc*/ 	.byte	0x04, 0x12
        /*01be*/ 	.short	(.L_75 - .L_74)
	.align		4
.L_74:
        /*01c0*/ 	.word	index@(_Z15diag_mul_kernelPKfS0_Pfii)
        /*01c4*/ 	.word	0x00000000


	//----- nvinfo : EIATTR_MIN_STACK_SIZE
	.align		4
.L_75:
        /*01c8*/ 	.byte	0x04, 0x12
        /*01ca*/ 	.short	(.L_77 - .L_76)
	.align		4
.L_76:
        /*01cc*/ 	.word	index@(_Z16compute_w_kernelPKfPfi)
        /*01d0*/ 	.word	0x00000000


	//----- nvinfo : EIATTR_MIN_STACK_SIZE
	.align		4
.L_77:
        /*01d4*/ 	.byte	0x04, 0x12
        /*01d6*/ 	.short	(.L_79 - .L_78)
	.align		4
.L_78:
        /*01d8*/ 	.word	index@(_Z18update_grad_kernelPfPKfS1_ffi)
        /*01dc*/ 	.word	0x00000000


	//----- nvinfo : EIATTR_MIN_STACK_SIZE
	.align		4
.L_79:
        /*01e0*/ 	.byte	0x04, 0x12
        /*01e2*/ 	.short	(.L_81 - .L_80)
	.align		4
.L_80:
        /*01e4*/ 	.word	index@(_Z24compute_grad_part_kernelPKfS0_Pfii)
        /*01e8*/ 	.word	0x00000000


	//----- nvinfo : EIATTR_MIN_STACK_SIZE
	.align		4
.L_81:
        /*01ec*/ 	.byte	0x04, 0x12
        /*01ee*/ 	.short	(.L_83 - .L_82)
	.align		4
.L_82:
        /*01f0*/ 	.word	index@(_Z15subtract_kernelPKfS0_Pfi)
        /*01f4*/ 	.word	0x00000000


	//----- nvinfo : EIATTR_MIN_STACK_SIZE
	.align		4
.L_83:
        /*01f8*/ 	.byte	0x04, 0x12
        /*01fa*/ 	.short	(.L_85 - .L_84)
	.align		4
.L_84:
        /*01fc*/ 	.word	index@(_Z14sigmoid_kernelPfS_i)
        /*0200*/ 	.word	0x00000000


	//----- nvinfo : EIATTR_MIN_STACK_SIZE
	.align		4
.L_85:
        /*0204*/ 	.byte	0x04, 0x12
        /*0206*/ 	.short	(.L_87 - .L_86)
	.align		4
.L_86:
        /*0208*/ 	.word	index@(_Z18mat_vec_mul_kernelPKfS0_Pfii)
        /*020c*/ 	.word	0x00000000
.L_87:


//--------------------- .nv.compat                --------------------------
	.section	.nv.compat,"",@"SHT_CUDA_COMPAT_INFO"
	.align	4
        /*0000*/ 	.byte	0x02, 0x09, 0x00, 0x00, 0x02, 0x02, 0x01, 0x00, 0x02, 0x05, 0x05, 0x00, 0x03, 0x07, 0x01, 0x01
        /*0010*/ 	.byte	0x02, 0x03, 0x00, 0x00, 0x02, 0x06, 0x01, 0x00, 0x04, 0x0b, 0x08, 0x00, 0x01, 0x00, 0x00, 0x00
        /*0020*/ 	.byte	0x00, 0x00, 0x00, 0x00


//--------------------- .nv.info._Z18update_beta_kernelPfPKfi --------------------------
	.section	.nv.info._Z18update_beta_kernelPfPKfi,"",@"SHT_CUDA_INFO"
	.sectionflags	@""
	.align	4


	//----- nvinfo : EIATTR_CUDA_API_VERSION
	.align		4
        /*0000*/ 	.byte	0x04, 0x37
        /*0002*/ 	.short	(.L_89 - .L_88)
.L_88:
        /*0004*/ 	.word	0x00000082


	//----- nvinfo : EIATTR_KPARAM_INFO
	.align		4
.L_89:
        /*0008*/ 	.byte	0x04, 0x17
        /*000a*/ 	.short	(.L_91 - .L_90)
.L_90:
        /*000c*/ 	.word	0x00000000
        /*0010*/ 	.short	0x0002
        /*0012*/ 	.short	0x0010
        /*0014*/ 	.byte	0x00, 0xf0, 0x11, 0x00


	//----- nvinfo : EIATTR_KPARAM_INFO
	.align		4
.L_91:
        /*0018*/ 	.byte	0x04, 0x17
        /*001a*/ 	.short	(.L_93 - .L_92)
.L_92:
        /*001c*/ 	.word	0x00000000
        /*0020*/ 	.short	0x0001
        /*0022*/ 	.short	0x0008
        /*0024*/ 	.byte	0x00, 0xf5, 0x21, 0x00


	//----- nvinfo : EIATTR_KPARAM_INFO
	.align		4
.L_93:
        /*0028*/ 	.byte	0x04, 0x17
        /*002a*/ 	.short	(.L_95 - .L_94)
.L_94:
        /*002c*/ 	.word	0x00000000
        /*0030*/ 	.short	0x0000
        /*0032*/ 	.short	0x0000
        /*0034*/ 	.byte	0x00, 0xf5, 0x21, 0x00


	//----- nvinfo : EIATTR_SPARSE_MMA_MASK
	.align		4
.L_95:
        /*0038*/ 	.byte	0x03, 0x50
        /*003a*/ 	.short	0x0000


	//----- nvinfo : EIATTR_MAXREG_COUNT
	.align		4
        /*003c*/ 	.byte	0x03, 0x1b
        /*003e*/ 	.short	0x00ff


	//----- nvinfo : EIATTR_MERCURY_ISA_VERSION
	.align		4
        /*0040*/ 	.byte	0x03, 0x5f
        /*0042*/ 	.short	0x0101


	//----- nvinfo : EIATTR_VRC_CTA_INIT_COUNT
	.align		4
        /*0044*/ 	.byte	0x02, 0x4a
	.zero		1
	.zero		1


	//----- nvinfo : EIATTR_EXIT_INSTR_OFFSETS
	.align		4
        /*0048*/ 	.byte	0x04, 0x1c
        /*004a*/ 	.short	(.L_97 - .L_96)


	//   ....[0]....
.L_96:
        /*004c*/ 	.word	0x00000070


	//   ....[1]....
        /*0050*/ 	.word	0x00000110


	//----- nvinfo : EIATTR_CBANK_PARAM_SIZE
	.align		4
.L_97:
        /*0054*/ 	.byte	0x03, 0x19
        /*0056*/ 	.short	0x0014


	//----- nvinfo : EIATTR_PARAM_CBANK
	.align		4
        /*0058*/ 	.byte	0x04, 0x0a
        /*005a*/ 	.short	(.L_99 - .L_98)
	.align		4
.L_98:
        /*005c*/ 	.word	index@(.nv.constant0._Z18update_beta_kernelPfPKfi)
        /*0060*/ 	.short	0x0380
        /*0062*/ 	.short	0x0014


	//----- nvinfo : EIATTR_SW_WAR
	.align		4
.L_99:
        /*0064*/ 	.byte	0x04, 0x36
        /*0066*/ 	.short	(.L_101 - .L_100)
.L_100:
        /*0068*/ 	.word	0x00000008
.L_101:


//--------------------- .nv.info._Z21solve_backward_kernelPfS_S_i --------------------------
	.section	.nv.info._Z21solve_backward_kernelPfS_S_i,"",@"SHT_CUDA_INFO"
	.sectionflags	@""
	.align	4


	//----- nvinfo : EIATTR_CUDA_API_VERSION
	.align		4
        /*0000*/ 	.byte	0x04, 0x37
        /*0002*/ 	.short	(.L_103 - .L_102)
.L_102:
        /*0004*/ 	.word	0x00000082


	//----- nvinfo : EIATTR_KPARAM_INFO
	.align		4
.L_103:
        /*0008*/ 	.byte	0x04, 0x17
        /*000a*/ 	.short	(.L_105 - .L_104)
.L_104:
        /*000c*/ 	.word	0x00000000
        /*0010*/ 	.short	0x0003
        /*0012*/ 	.short	0x0018
        /*0014*/ 	.byte	0x00, 0xf0, 0x11, 0x00


	//----- nvinfo : EIATTR_KPARAM_INFO
	.align		4
.L_105:
        /*0018*/ 	.byte	0x04, 0x17
        /*001a*/ 	.short	(.L_107 - .L_106)
.L_106:
        /*001c*/ 	.word	0x00000000
        /*0020*/ 	.short	0x0002
        /*0022*/ 	.short	0x0010
        /*0024*/ 	.byte	0x00, 0xf5, 0x21, 0x00


	//----- nvinfo : EIATTR_KPARAM_INFO
	.align		4
.L_107:
        /*0028*/ 	.byte	0x04, 0x17
        /*002a*/ 	.short	(.L_109 - .L_108)
.L_108:
        /*002c*/ 	.word	0x00000000
        /*0030*/ 	.short	0x0001
        /*0032*/ 	.short	0x0008
        /*0034*/ 	.byte	0x00, 0xf5, 0x21, 0x00


	//----- nvinfo : EIATTR_KPARAM_INFO
	.align		4
.L_109:
        /*0038*/ 	.byte	0x04, 0x17
        /*003a*/ 	.short	(.L_111 - .L_110)
.L_110:
        /*003c*/ 	.word	0x00000000
        /*0040*/ 	.short	0x0000
        /*0042*/ 	.short	0x0000
        /*0044*/ 	.byte	0x00, 0xf5, 0x21, 0x00


	//----- nvinfo : EIATTR_SPARSE_MMA_MASK
	.align		4
.L_111:
        /*0048*/ 	.byte	0x03, 0x50
        /*004a*/ 	.short	0x0000


	//----- nvinfo : EIATTR_MAXREG_COUNT
	.align		4
        /*004c*/ 	.byte	0x03, 0x1b
        /*004e*/ 	.short	0x00ff


	//----- nvinfo : EIATTR_MERCURY_ISA_VERSION
	.align		4
        /*0050*/ 	.byte	0x03, 0x5f
        /*0052*/ 	.short	0x0101


	//----- nvinfo : EIATTR_VRC_CTA_INIT_COUNT
	.align		4
        /*0054*/ 	.byte	0x02, 0x4a
	.zero		1
	.zero		1


	//----- nvinfo : EIATTR_EXIT_INSTR_OFFSETS
	.align		4
        /*0058*/ 	.byte	0x04, 0x1c
        /*005a*/ 	.short	(.L_113 - .L_112)


	//   ....[0]....
.L_112:
        /*005c*/ 	.word	0x00000030


	//   ....[1]....
        /*0060*/ 	.word	0x000011e0


	//----- nvinfo : EIATTR_CRS_STACK_SIZE
	.align		4
.L_113:
        /*0064*/ 	.byte	0x04, 0x1e
        /*0066*/ 	.short	(.L_115 - .L_114)
.L_114:
        /*0068*/ 	.word	0x00000000


	//----- nvinfo : EIATTR_CBANK_PARAM_SIZE
	.align		4
.L_115:
        /*006c*/ 	.byte	0x03, 0x19
        /*006e*/ 	.short	0x001c


	//----- nvinfo : EIATTR_PARAM_CBANK
	.align		4
        /*0070*/ 	.byte	0x04, 0x0a
        /*0072*/ 	.short	(.L_117 - .L_116)
	.align		4
.L_116:
        /*0074*/ 	.word	index@(.nv.constant0._Z21solve_backward_kernelPfS_S_i)
        /*0078*/ 	.short	0x0380
        /*007a*/ 	.short	0x001c


	//----- nvinfo : EIATTR_SW_WAR
	.align		4
.L_117:
        /*007c*/ 	.byte	0x04, 0x36
        /*007e*/ 	.short	(.L_119 - .L_118)
.L_118:
        /*0080*/ 	.word	0x00000008
.L_119:


//--------------------- .nv.info._Z20solve_forward_kernelPfS_S_i --------------------------
	.section	.nv.info._Z20solve_forward_kernelPfS_S_i,"",@"SHT_CUDA_INFO"
	.sectionflags	@""
	.align	4


	//----- nvinfo : EIATTR_CUDA_API_VERSION
	.align		4
        /*0000*/ 	.byte	0x04, 0x37
        /*0002*/ 	.short	(.L_121 - .L_120)
.L_120:
        /*0004*/ 	.word	0x00000082


	//----- nvinfo : EIATTR_KPARAM_INFO
	.align		4
.L_121:
        /*0008*/ 	.byte	0x04, 0x17
        /*000a*/ 	.short	(.L_123 - .L_122)
.L_122:
        /*000c*/ 	.word	0x00000000
        /*0010*/ 	.short	0x0003
        /*0012*/ 	.short	0x0018
        /*0014*/ 	.byte	0x00, 0xf0, 0x11, 0x00


	//----- nvinfo : EIATTR_KPARAM_INFO
	.align		4
.L_123:
        /*0018*/ 	.byte	0x04, 0x17
        /*001a*/ 	.short	(.L_125 - .L_124)
.L_124:
        /*001c*/ 	.word	0x00000000
        /*0020*/ 	.short	0x0002
        /*0022*/ 	.short	0x0010
        /*0024*/ 	.byte	0x00, 0xf5, 0x21, 0x00


	//----- nvinfo : EIATTR_KPARAM_INFO
	.align		4
.L_125:
        /*0028*/ 	.byte	0x04, 0x17
        /*002a*/ 	.short	(.L_127 - .L_126)
.L_126:
        /*002c*/ 	.word	0x00000000
        /*0030*/ 	.short	0x0001
        /*0032*/ 	.short	0x0008
        /*0034*/ 	.byte	0x00, 0xf5, 0x21, 0x00


	//----- nvinfo : EIATTR_KPARAM_INFO
	.align		4
.L_127:
        /*0038*/ 	.byte	0x04, 0x17
        /*003a*/ 	.short	(.L_129 - .L_128)
.L_128:
        /*003c*/ 	.word	0x00000000
        /*0040*/ 	.short	0x0000
        /*0042*/ 	.short	0x0000
        /*0044*/ 	.byte	0x00, 0xf5, 0x21, 0x00


	//----- nvinfo : EIATTR_SPARSE_MMA_MASK
	.align		4
.L_129:
        /*0048*/ 	.byte	0x03, 0x50
        /*004a*/ 	.short	0x0000


	//----- nvinfo : EIATTR_MAXREG_COUNT
	.align		4
        /*004c*/ 	.byte	0x03, 0x1b
        /*004e*/ 	.short	0x00ff


	//----- nvinfo : EIATTR_MERCURY_ISA_VERSION
	.align		4
        /*0050*/ 	.byte	0x03, 0x5f
        /*0052*/ 	.short	0x0101


	//----- nvinfo : EIATTR_VRC_CTA_INIT_COUNT
	.align		4
        /*0054*/ 	.byte	0x02, 0x4a
	.zero		1
	.zero		1


	//----- nvinfo : EIATTR_EXIT_INSTR_OFFSETS
	.align		4
        /*0058*/ 	.byte	0x04, 0x1c
        /*005a*/ 	.short	(.L_131 - .L_130)


	//   ....[0]....
.L_130:
        /*005c*/ 	.word	0x00000030


	//   ....[1]....
        /*0060*/ 	.word	0x00000d60


	//----- nvinfo : EIATTR_CRS_STACK_SIZE
	.align		4
.L_131:
        /*0064*/ 	.byte	0x04, 0x1e
        /*0066*/ 	.short	(.L_133 - .L_132)
.L_132:
        /*0068*/ 	.word	0x00000000


	//----- nvinfo : EIATTR_CBANK_PARAM_SIZE
	.align		4
.L_133:
        /*006c*/ 	.byte	0x03, 0x19
        /*006e*/ 	.short	0x001c


	//----- nvinfo : EIATTR_PARAM_CBANK
	.align		4
        /*0070*/ 	.byte	0x04, 0x0a
        /*0072*/ 	.short	(.L_135 - .L_134)
	.align		4
.L_134:
        /*0074*/ 	.word	index@(.nv.constant0._Z20solve_forward_kernelPfS_S_i)
        /*0078*/ 	.short	0x0380
        /*007a*/ 	.short	0x001c


	//----- nvinfo : EIATTR_SW_WAR
	.align		4
.L_135:
        /*007c*/ 	.byte	0x04, 0x36
        /*007e*/ 	.short	(.L_137 - .L_136)
.L_136:
        /*0080*/ 	.word	0x00000008
.L_137:


//--------------------- .nv.info._Z22cholesky_decomp_kernelPfS_i --------------------------
	.section	.nv.info._Z22cholesky_decomp_kernelPfS_i,"",@"SHT_CUDA_INFO"
	.sectionflags	@""
	.align	4


	//----- nvinfo : EIATTR_CUDA_API_VERSION
	.align		4
        /*0000*/ 	.byte	0x04, 0x37
        /*0002*/ 	.short	(.L_139 - .L_138)
.L_138:
        /*0004*/ 	.word	0x00000082


	//----- nvinfo : EIATTR_KPARAM_INFO
	.align		4
.L_139:
        /*0008*/ 	.byte	0x04, 0x17
        /*000a*/ 	.short	(.L_141 - .L_140)
.L_140:
        /*000c*/ 	.word	0x00000000
        /*0010*/ 	.short	0x0002
        /*0012*/ 	.short	0x0010
        /*0014*/ 	.byte	0x00, 0xf0, 0x11, 0x00


	//----- nvinfo : EIATTR_KPARAM_INFO
	.align		4
.L_141:
        /*0018*/ 	.byte	0x04, 0x17
        /*001a*/ 	.short	(.L_143 - .L_142)
.L_142:
        /*001c*/ 	.word	0x00000000
        /*0020*/ 	.short	0x0001
        /*0022*/ 	.short	0x0008
        /*0024*/ 	.byte	0x00, 0xf5, 0x21, 0x00


	//----- nvinfo : EIATTR_KPARAM_INFO
	.align		4
.L_143:
        /*0028*/ 	.byte	0x04, 0x17
        /*002a*/ 	.short	(.L_145 - .L_144)
.L_144:
        /*002c*/ 	.word	0x00000000
        /*0030*/ 	.short	0x0000
        /*0032*/ 	.short	0x0000
        /*0034*/ 	.byte	0x00, 0xf5, 0x21, 0x00


	//----- nvinfo : EIATTR_SPARSE_MMA_MASK
	.align		4
.L_145:
        /*0038*/ 	.byte	0x03, 0x50
        /*003a*/ 	.short	0x0000


	//----- nvinfo : EIATTR_MAXREG_COUNT
	.align		4
        /*003c*/ 	.byte	0x03, 0x1b
        /*003e*/ 	.short	0x00ff


	//----- nvinfo : EIATTR_MERCURY_ISA_VERSION
	.align		4
        /*0040*/ 	.byte	0x03, 0x5f
        /*0042*/ 	.short	0x0101


	//----- nvinfo : EIATTR_VRC_CTA_INIT_COUNT
	.align		4
        /*0044*/ 	.byte	0x02, 0x4a
	.zero		1
	.zero		1


	//----- nvinfo : EIATTR_EXIT_INSTR_OFFSETS
	.align		4
        /*0048*/ 	.byte	0x04, 0x1c
        /*004a*/ 	.short	(.L_147 - .L_146)


	//   ....[0]....
.L_146:
        /*004c*/ 	.word	0x00000030


	//   ....[1]....
        /*0050*/ 	.word	0x00001000


	//----- nvinfo : EIATTR_CRS_STACK_SIZE
	.align		4
.L_147:
        /*0054*/ 	.byte	0x04, 0x1e
        /*0056*/ 	.short	(.L_149 - .L_148)
.L_148:
        /*0058*/ 	.word	0x00000000


	//----- nvinfo : EIATTR_CBANK_PARAM_SIZE
	.align		4
.L_149:
        /*005c*/ 	.byte	0x03, 0x19
        /*005e*/ 	.short	0x0014


	//----- nvinfo : EIATTR_PARAM_CBANK
	.align		4
        /*0060*/ 	.byte	0x04, 0x0a
        /*0062*/ 	.short	(.L_151 - .L_150)
	.align		4
.L_150:
        /*0064*/ 	.word	index@(.nv.constant0._Z22cholesky_decomp_kernelPfS_i)
        /*0068*/ 	.short	0x0380
        /*006a*/ 	.short	0x0014


	//----- nvinfo : EIATTR_SW_WAR
	.align		4
.L_151:
        /*006c*/ 	.byte	0x04, 0x36
        /*006e*/ 	.short	(.L_153 - .L_152)
.L_152:
        /*0070*/ 	.word	0x00000008
.L_153:


//--------------------- .nv.info._Z25add_regularization_kernelPfif --------------------------
	.section	.nv.info._Z25add_regularization_kernelPfif,"",@"SHT_CUDA_INFO"
	.sectionflags	@""
	.align	4


	//----- nvinfo : EIATTR_CUDA_API_VERSION
	.align		4
        /*0000*/ 	.byte	0x04, 0x37
        /*0002*/ 	.short	(.L_155 - .L_154)
.L_154:
        /*0004*/ 	.word	0x00000082


	//----- nvinfo : EIATTR_KPARAM_INFO
	.align		4
.L_155:
        /*0008*/ 	.byte	0x04, 0x17
        /*000a*/ 	.short	(.L_157 - .L_156)
.L_156:
        /*000c*/ 	.word	0x00000000
        /*0010*/ 	.short	0x0002
        /*0012*/ 	.short	0x000c
        /*0014*/ 	.byte	0x00, 0xf0, 0x11, 0x00


	//----- nvinfo : EIATTR_KPARAM_INFO
	.align		4
.L_157:
        /*0018*/ 	.byte	0x04, 0x17
        /*001a*/ 	.short	(.L_159 - .L_158)
.L_158:
        /*001c*/ 	.word	0x00000000
        /*0020*/ 	.short	0x0001
        /*0022*/ 	.short	0x0008
        /*0024*/ 	.byte	0x00, 0xf0, 0x11, 0x00


	//----- nvinfo : EIATTR_KPARAM_INFO
	.align		4
.L_159:
        /*0028*/ 	.byte	0x04, 0x17
        /*002a*/ 	.short	(.L_161 - .L_160)
.L_160:
        /*002c*/ 	.word	0x00000000
        /*0030*/ 	.short	0x0000
        /*0032*/ 	.short	0x0000
        /*0034*/ 	.byte	0x00, 0xf5, 0x21, 0x00


	//----- nvinfo : EIATTR_SPARSE_MMA_MASK
	.align		4
.L_161:
        /*0038*/ 	.byte	0x03, 0x50
        /*003a*/ 	.short	0x0000


	//----- nvinfo : EIATTR_MAXREG_COUNT
	.align		4
        /*003c*/ 	.byte	0x03, 0x1b
        /*003e*/ 	.short	0x00ff


	//----- nvinfo : EIATTR_MERCURY_ISA_VERSION
	.align		4
        /*0040*/ 	.byte	0x03, 0x5f
        /*0042*/ 	.short	0x0101


	//----- nvinfo : EIATTR_VRC_CTA_INIT_COUNT
	.align		4
        /*0044*/ 	.byte	0x02, 0x4a
	.zero		1
	.zero		1


	//----- nvinfo : EIATTR_EXIT_INSTR_OFFSETS
	.align		4
        /*0048*/ 	.byte	0x04, 0x1c
        /*004a*/ 	.short	(.L_163 - .L_162)


	//   ....[0]....
.L_162:
        /*004c*/ 	.word	0x00000070


	//   ....[1]....
        /*0050*/ 	.word	0x00000100


	//----- nvinfo : EIATTR_CBANK_PARAM_SIZE
	.align		4
.L_163:
        /*0054*/ 	.byte	0x03, 0x19
        /*0056*/ 	.short	0x0010


	//----- nvinfo : EIATTR_PARAM_CBANK
	.align		4
        /*0058*/ 	.byte	0x04, 0x0a
        /*005a*/ 	.short	(.L_165 - .L_164)
	.align		4
.L_164:
        /*005c*/ 	.word	index@(.nv.constant0._Z25add_regularization_kernelPfif)
        /*0060*/ 	.short	0x0380
        /*0062*/ 	.short	0x0010


	//----- nvinfo : EIATTR_SW_WAR
	.align		4
.L_165:
        /*0064*/ 	.byte	0x04, 0x36
        /*0066*/ 	.short	(.L_167 - .L_166)
.L_166:
        /*0068*/ 	.word	0x00000008
.L_167:


//--------------------- .nv.info._Z22matrix_multiply_kernelPKfS0_Pfiiif --------------------------
	.section	.nv.info._Z22matrix_multiply_kernelPKfS0_Pfiiif,"",@"SHT_CUDA_INFO"
	.sectionflags	@""
	.align	4


	//----- nvinfo : EIATTR_CUDA_API_VERSION
	.align		4
        /*0000*/ 	.byte	0x04, 0x37
        /*0002*/ 	.short	(.L_169 - .L_168)
.L_168:
        /*0004*/ 	.word	0x00000082


	//----- nvinfo : EIATTR_KPARAM_INFO
	.align		4
.L_169:
        /*0008*/ 	.byte	0x04, 0x17
        /*000a*/ 	.short	(.L_171 - .L_170)
.L_170:
        /*000c*/ 	.word	0x00000000
        /*0010*/ 	.short	0x0006
        /*0012*/ 	.short	0x0024
        /*0014*/ 	.byte	0x00, 0xf0, 0x11, 0x00


	//----- nvinfo : EIATTR_KPARAM_INFO
	.align		4
.L_171:
        /*0018*/ 	.byte	0x04, 0x17
        /*001a*/ 	.short	(.L_173 - .L_172)
.L_172:
        /*001c*/ 	.word	0x00000000
        /*0020*/ 	.short	0x0005
        /*0022*/ 	.short	0x0020
        /*0024*/ 	.byte	0x00, 0xf0, 0x11, 0x00


	//----- nvinfo : EIATTR_KPARAM_INFO
	.align		4
.L_173:
        /*0028*/ 	.byte	0x04, 0x17
        /*002a*/ 	.short	(.L_175 - .L_174)
.L_174:
        /*002c*/ 	.word	0x00000000
        /*0030*/ 	.short	0x0004
        /*0032*/ 	.short	0x001c
        /*0034*/ 	.byte	0x00, 0xf0, 0x11, 0x00


	//----- nvinfo : EIATTR_KPARAM_INFO
	.align		4
.L_175:
        /*0038*/ 	.byte	0x04, 0x17
        /*003a*/ 	.short	(.L_177 - .L_176)
.L_176:
        /*003c*/ 	.word	0x00000000
        /*0040*/ 	.short	0x0003
        /*0042*/ 	.short	0x0018
        /*0044*/ 	.byte	0x00, 0xf0, 0x11, 0x00


	//----- nvinfo : EIATTR_KPARAM_INFO
	.align		4
.L_177:
        /*0048*/ 	.byte	0x04, 0x17
        /*004a*/ 	.short	(.L_179 - .L_178)
.L_178:
        /*004c*/ 	.word	0x00000000
        /*0050*/ 	.short	0x0002
        /*0052*/ 	.short	0x0010
        /*0054*/ 	.byte	0x00, 0xf5, 0x21, 0x00


	//----- nvinfo : EIATTR_KPARAM_INFO
	.align		4
.L_179:
        /*0058*/ 	.byte	0x04, 0x17
        /*005a*/ 	.short	(.L_181 - .L_180)
.L_180:
        /*005c*/ 	.word	0x00000000
        /*0060*/ 	.short	0x0001
        /*0062*/ 	.short	0x0008
        /*0064*/ 	.byte	0x00, 0xf5, 0x21, 0x00


	//----- nvinfo : EIATTR_KPARAM_INFO
	.align		4
.L_181:
        /*0068*/ 	.byte	0x04, 0x17
        /*006a*/ 	.short	(.L_183 - .L_182)
.L_182:
        /*006c*/ 	.word	0x00000000
        /*0070*/ 	.short	0x0000
        /*0072*/ 	.short	0x0000
        /*0074*/ 	.byte	0x00, 0xf5, 0x21, 0x00


	//----- nvinfo : EIATTR_SPARSE_MMA_MASK
	.align		4
.L_183:
        /*0078*/ 	.byte	0x03, 0x50
        /*007a*/ 	.short	0x0000


	//----- nvinfo : EIATTR_MAXREG_COUNT
	.align		4
        /*007c*/ 	.byte	0x03, 0x1b
        /*007e*/ 	.short	0x00ff


	//----- nvinfo : EIATTR_MERCURY_ISA_VERSION
	.align		4
        /*0080*/ 	.byte	0x03, 0x5f
        /*0082*/ 	.short	0x0101


	//----- nvinfo : EIATTR_VRC_CTA_INIT_COUNT
	.align		4
        /*0084*/ 	.byte	0x02, 0x4a
	.zero		1
	.zero		1


	//----- nvinfo : EIATTR_EXIT_INSTR_OFFSETS
	.align		4
        /*0088*/ 	.byte	0x04, 0x1c
        /*008a*/ 	.short	(.L_185 - .L_184)


	//   ....[0]....
.L_184:
        /*008c*/ 	.word	0x000000d0


	//   ....[1]....
        /*0090*/ 	.word	0x000008d0


	//----- nvinfo : EIATTR_CBANK_PARAM_SIZE
	.align		4
.L_185:
        /*0094*/ 	.byte	0x03, 0x19
        /*0096*/ 	.short	0x0028


	//----- nvinfo : EIATTR_PARAM_CBANK
	.align		4
        /*0098*/ 	.byte	0x04, 0x0a
        /*009a*/ 	.short	(.L_187 - .L_186)
	.align		4
.L_186:
        /*009c*/ 	.word	index@(.nv.constant0._Z22matrix_multiply_kernelPKfS0_Pfiiif)
        /*00a0*/ 	.short	0x0380
        /*00a2*/ 	.short	0x0028


	//----- nvinfo : EIATTR_SW_WAR
	.align		4
.L_187:
        /*00a4*/ 	.byte	0x04, 0x36
        /*00a6*/ 	.short	(.L_189 - .L_188)
.L_188:
        /*00a8*/ 	.word	0x00000008
.L_189:


//--------------------- .nv.info._Z15diag_mul_kernelPKfS0_Pfii --------------------------
	.section	.nv.info._Z15diag_mul_kernelPKfS0_Pfii,"",@"SHT_CUDA_INFO"
	.sectionflags	@""
	.align	4


	//----- nvinfo : EIATTR_CUDA_API_VERSION
	.align		4
        /*0000*/ 	.byte	0x04, 0x37
        /*0002*/ 	.short	(.L_191 - .L_190)
.L_190:
        /*0004*/ 	.word	0x00000082


	//----- nvinfo : EIATTR_KPARAM_INFO
	.align		4
.L_191:
        /*0008*/ 	.byte	0x04, 0x17
        /*000a*/ 	.short	(.L_193 - .L_192)
.L_192:
        /*000c*/ 	.word	0x00000000
        /*0010*/ 	.short	0x0004
        /*0012*/ 	.short	0x001c
        /*0014*/ 	.byte	0x00, 0xf0, 0x11, 0x00


	//----- nvinfo : EIATTR_KPARAM_INFO
	.align		4
.L_193:
        /*0018*/ 	.byte	0x04, 0x17
        /*001a*/ 	.short	(.L_195 - .L_194)
.L_194:
        /*001c*/ 	.word	0x00000000
        /*0020*/ 	.short	0x0003
        /*0022*/ 	.short	0x0018
        /*0024*/ 	.byte	0x00, 0xf0, 0x11, 0x00


	//----- nvinfo : EIATTR_KPARAM_INFO
	.align		4
.L_195:
        /*0028*/ 	.byte	0x04, 0x17
        /*002a*/ 	.short	(.L_197 - .L_196)
.L_196:
        /*002c*/ 	.word	0x00000000
        /*0030*/ 	.short	0x0002
        /*0032*/ 	.short	0x0010
        /*0034*/ 	.byte	0x00, 0xf5, 0x21, 0x00


	//----- nvinfo : EIATTR_KPARAM_INFO
	.align		4
.L_197:
        /*0038*/ 	.byte	0x04, 0x17
        /*003a*/ 	.short	(.L_199 - .L_198)
.L_198:
        /*003c*/ 	.word	0x00000000
        /*0040*/ 	.short	0x0001
        /*0042*/ 	.short	0x0008
        /*0044*/ 	.byte	0x00, 0xf5, 0x21, 0x00


	//----- nvinfo : EIATTR_KPARAM_INFO
	.align		4
.L_199:
        /*0048*/ 	.byte	0x04, 0x17
        /*004a*/ 	.short	(.L_201 - .L_200)
.L_200:
        /*004c*/ 	.word	0x00000000
        /*0050*/ 	.short	0x0000
        /*0052*/ 	.short	0x0000
        /*0054*/ 	.byte	0x00, 0xf5, 0x21, 0x00


	//----- nvinfo : EIATTR_SPARSE_MMA_MASK
	.align		4
.L_201:
        /*0058*/ 	.byte	0x03, 0x50
        /*005a*/ 	.short	0x0000


	//----- nvinfo : EIATTR_MAXREG_COUNT
	.align		4
        /*005c*/ 	.byte	0x03, 0x1b
        /*005e*/ 	.short	0x00ff


	//----- nvinfo : EIATTR_MERCURY_ISA_VERSION
	.align		4
        /*0060*/ 	.byte	0x03, 0x5f
        /*0062*/ 	.short	0x0101


	//----- nvinfo : EIATTR_VRC_CTA_INIT_COUNT
	.align		4
        /*0064*/ 	.byte	0x02, 0x4a
	.zero		1
	.zero		1


	//----- nvinfo : EIATTR_EXIT_INSTR_OFFSETS
	.align		4
        /*0068*/ 	.byte	0x04, 0x1c
        /*006a*/ 	.short	(.L_203 - .L_202)


	//   ....[0]....
.L_202:
        /*006c*/ 	.word	0x000000c0


	//   ....[1]....
        /*0070*/ 	.word	0x00000190


	//----- nvinfo : EIATTR_CBANK_PARAM_SIZE
	.align		4
.L_203:
        /*0074*/ 	.byte	0x03, 0x19
        /*0076*/ 	.short	0x0020


	//----- nvinfo : EIATTR_PARAM_CBANK
	.align		4
        /*0078*/ 	.byte	0x04, 0x0a
        /*007a*/ 	.short	(.L_205 - .L_204)
	.align		4
.L_204:
        /*007c*/ 	.word	index@(.nv.constant0._Z15diag_mul_kernelPKfS0_Pfii)
        /*0080*/ 	.short	0x0380
        /*0082*/ 	.short	0x0020


	//----- nvinfo : EIATTR_SW_WAR
	.align		4
.L_205:
        /*0084*/ 	.byte	0x04, 0x36
        /*0086*/ 	.short	(.L_207 - .L_206)
.L_206:
        /*0088*/ 	.word	0x00000008
.L_207:


//--------------------- .nv.info._Z16compute_w_kernelPKfPfi --------------------------
	.section	.nv.info._Z16compute_w_kernelPKfPfi,"",@"SHT_CUDA_INFO"
	.sectionflags	@""
	.align	4


	//----- nvinfo : EIATTR_CUDA_API_VERSION
	.align		4
        /*0000*/ 	.byte	0x04, 0x37
        /*0002*/ 	.short	(.L_209 - .L_208)
.L_208:
        /*0004*/ 	.word	0x00000082


	//----- nvinfo : EIATTR_KPARAM_INFO
	.align		4
.L_209:
        /*0008*/ 	.byte	0x04, 0x17
        /*000a*/ 	.short	(.L_211 - .L_210)
.L_210:
        /*000c*/ 	.word	0x00000000
        /*0010*/ 	.short	0x0002
        /*0012*/ 	.short	0x0010
        /*0014*/ 	.byte	0x00, 0xf0, 0x11, 0x00


	//----- nvinfo : EIATTR_KPARAM_INFO
	.align		4
.L_211:
        /*0018*/ 	.byte	0x04, 0x17
        /*001a*/ 	.short	(.L_213 - .L_212)
.L_212:
        /*001c*/ 	.word	0x00000000
        /*0020*/ 	.short	0x0001
        /*0022*/ 	.short	0x0008
        /*0024*/ 	.byte	0x00, 0xf5, 0x21, 0x00


	//----- nvinfo : EIATTR_KPARAM_INFO
	.align		4
.L_213:
        /*0028*/ 	.byte	0x04, 0x17
        /*002a*/ 	.short	(.L_215 - .L_214)
.L_214:
        /*002c*/ 	.word	0x00000000
        /*0030*/ 	.short	0x0000
        /*0032*/ 	.short	0x0000
        /*0034*/ 	.byte	0x00, 0xf5, 0x21, 0x00


	//----- nvinfo : EIATTR_SPARSE_MMA_MASK
	.align		4
.L_215:
        /*0038*/ 	.byte	0x03, 0x50
        /*003a*/ 	.short	0x0000


	//----- nvinfo : EIATTR_MAXREG_COUNT
	.align		4
        /*003c*/ 	.byte	0x03, 0x1b
        /*003e*/ 	.short	0x00ff


	//----- nvinfo : EIATTR_MERCURY_ISA_VERSION
	.align		4
        /*0040*/ 	.byte	0x03, 0x5f
        /*0042*/ 	.short	0x0101


	//----- nvinfo : EIATTR_VRC_CTA_INIT_COUNT
	.align		4
        /*0044*/ 	.byte	0x02, 0x4a
	.zero		1
	.zero		1


	//----- nvinfo : EIATTR_EXIT_INSTR_OFFSETS
	.align		4
        /*0048*/ 	.byte	0x04, 0x1c
        /*004a*/ 	.short	(.L_217 - .L_216)


	//   ....[0]....
.L_216:
        /*004c*/ 	.word	0x00000070


	//   ....[1]....
        /*0050*/ 	.word	0x00000110


	//----- nvinfo : EIATTR_CBANK_PARAM_SIZE
	.align		4
.L_217:
        /*0054*/ 	.byte	0x03, 0x19
        /*0056*/ 	.short	0x0014


	//----- nvinfo : EIATTR_PARAM_CBANK
	.align		4
        /*0058*/ 	.byte	0x04, 0x0a
        /*005a*/ 	.short	(.L_219 - .L_218)
	.align		4
.L_218:
        /*005c*/ 	.word	index@(.nv.constant0._Z16compute_w_kernelPKfPfi)
        /*0060*/ 	.short	0x0380
        /*0062*/ 	.short	0x0014


	//----- nvinfo : EIATTR_SW_WAR
	.align		4
.L_219:
        /*0064*/ 	.byte	0x04, 0x36
        /*0066*/ 	.short	(.L_221 - .L_220)
.L_220:
        /*0068*/ 	.word	0x00000008
.L_221:


//--------------------- .nv.info._Z18update_grad_kernelPfPKfS1_ffi --------------------------
	.section	.nv.info._Z18update_grad_kernelPfPKfS1_ffi,"",@"SHT_CUDA_INFO"
	.sectionflags	@""
	.align	4


	//----- nvinfo : EIATTR_CUDA_API_VERSION
	.align		4
        /*0000*/ 	.byte	0x04, 0x37
        /*0002*/ 	.short	(.L_223 - .L_222)
.L_222:
        /*0004*/ 	.word	0x00000082


	//----- nvinfo : EIATTR_KPARAM_INFO
	.align		4
.L_223:
        /*0008*/ 	.byte	0x04, 0x17
        /*000a*/ 	.short	(.L_225 - .L_224)
.L_224:
        /*000c*/ 	.word	0x00000000
        /*0010*/ 	.short	0x0005
        /*0012*/ 	.short	0x0020
        /*0014*/ 	.byte	0x00, 0xf0, 0x11, 0x00


	//----- nvinfo : EIATTR_KPARAM_INFO
	.align		4
.L_225:
        /*0018*/ 	.byte	0x04, 0x17
        /*001a*/ 	.short	(.L_227 - .L_226)
.L_226:
        /*001c*/ 	.word	0x00000000
        /*0020*/ 	.short	0x0004
        /*0022*/ 	.short	0x001c
        /*0024*/ 	.byte	0x00, 0xf0, 0x11, 0x00


	//----- nvinfo : EIATTR_KPARAM_INFO
	.align		4
.L_227:
        /*0028*/ 	.byte	0x04, 0x17
        /*002a*/ 	.short	(.L_229 - .L_228)
.L_228:
        /*002c*/ 	.word	0x00000000
        /*0030*/ 	.short	0x0003
        /*0032*/ 	.short	0x0018
        /*0034*/ 	.byte	0x00, 0xf0, 0x11, 0x00


	//----- nvinfo : EIATTR_KPARAM_INFO
	.align		4
.L_229:
        /*0038*/ 	.byte	0x04, 0x17
        /*003a*/ 	.short	(.L_231 - .L_230)
.L_230:
        /*003c*/ 	.word	0x00000000
        /*0040*/ 	.short	0x0002
        /*0042*/ 	.short	0x0010
        /*0044*/ 	.byte	0x00, 0xf5, 0x21, 0x00


	//----- nvinfo : EIATTR_KPARAM_INFO
	.align		4
.L_231:
        /*0048*/ 	.byte	0x04, 0x17
        /*004a*/ 	.short	(.L_233 - .L_232)
.L_232:
        /*004c*/ 	.word	0x00000000
        /*0050*/ 	.short	0x0001
        /*0052*/ 	.short	0x0008
        /*0054*/ 	.byte	0x00, 0xf5, 0x21, 0x00


	//----- nvinfo : EIATTR_KPARAM_INFO
	.align		4
.L_233:
        /*0058*/ 	.byte	0x04, 0x17
        /*005a*/ 	.short	(.L_235 - .L_234)
.L_234:
        /*005c*/ 	.word	0x00000000
        /*0060*/ 	.short	0x0000
        /*0062*/ 	.short	0x0000
        /*0064*/ 	.byte	0x00, 0xf5, 0x21, 0x00


	//----- nvinfo : EIATTR_SPARSE_MMA_MASK
	.align		4
.L_235:
        /*0068*/ 	.byte	0x03, 0x50
        /*006a*/ 	.short	0x0000


	//----- nvinfo : EIATTR_MAXREG_COUNT
	.align		4
        /*006c*/ 	.byte	0x03, 0x1b
        /*006e*/ 	.short	0x00ff


	//----- nvinfo : EIATTR_MERCURY_ISA_VERSION
	.align		4
        /*0070*/ 	.byte	0x03, 0x5f
        /*0072*/ 	.short	0x0101


	//----- nvinfo : EIATTR_VRC_CTA_INIT_COUNT
	.align		4
        /*0074*/ 	.byte	0x02, 0x4a
	.zero		1
	.zero		1


	//----- nvinfo : EIATTR_EXIT_INSTR_OFFSETS
	.align		4
        /*0078*/ 	.byte	0x04, 0x1c
        /*007a*/ 	.short	(.L_237 - .L_236)


	//   ....[0]....
.L_236:
        /*007c*/ 	.word	0x00000070


	//   ....[1]....
        /*0080*/ 	.word	0x00000150


	//----- nvinfo : EIATTR_CBANK_PARAM_SIZE
	.align		4
.L_237:
        /*0084*/ 	.byte	0x03, 0x19
        /*0086*/ 	.short	0x0024


	//----- nvinfo : EIATTR_PARAM_CBANK
	.align		4
        /*0088*/ 	.byte	0x04, 0x0a
        /*008a*/ 	.short	(.L_239 - .L_238)
	.align		4
.L_238:
        /*008c*/ 	.word	index@(.nv.constant0._Z18update_grad_kernelPfPKfS1_ffi)
        /*0090*/ 	.short	0x0380
        /*0092*/ 	.short	0x0024


	//----- nvinfo : EIATTR_SW_WAR
	.align		4
.L_239:
        /*0094*/ 	.byte	0x04, 0x36
        /*0096*/ 	.short	(.L_241 - .L_240)
.L_240:
        /*0098*/ 	.word	0x00000008
.L_241:


//--------------------- .nv.info._Z24compute_grad_part_kernelPKfS0_Pfii --------------------------
	.section	.nv.info._Z24compute_grad_part_kernelPKfS0_Pfii,"",@"SHT_CUDA_INFO"
	.sectionflags	@""
	.align	4


	//----- nvinfo : EIATTR_CUDA_API_VERSION
	.align		4
        /*0000*/ 	.byte	0x04, 0x37
        /*0002*/ 	.short	(.L_243 - .L_242)
.L_242:
        /*0004*/ 	.word	0x00000082


	//----- nvinfo : EIATTR_KPARAM_INFO
	.align		4
.L_243:
        /*0008*/ 	.byte	0x04, 0x17
        /*000a*/ 	.short	(.L_245 - .L_244)
.L_244:
        /*000c*/ 	.word	0x00000000
        /*0010*/ 	.short	0x0004
        /*0012*/ 	.short	0x001c
        /*0014*/ 	.byte	0x00, 0xf0, 0x11, 0x00


	//----- nvinfo : EIATTR_KPARAM_INFO
	.align		4
.L_245:
        /*0018*/ 	.byte	0x04, 0x17
        /*001a*/ 	.short	(.L_247 - .L_246)
.L_246:
        /*001c*/ 	.word	0x00000000
        /*0020*/ 	.short	0x0003
        /*0022*/ 	.short	0x0018
        /*0024*/ 	.byte	0x00, 0xf0, 0x11, 0x00


	//----- nvinfo : EIATTR_KPARAM_INFO
	.align		4
.L_247:
        /*0028*/ 	.byte	0x04, 0x17
        /*002a*/ 	.short	(.L_249 - .L_248)
.L_248:
        /*002c*/ 	.word	0x00000000
        /*0030*/ 	.short	0x0002
        /*0032*/ 	.short	0x0010
        /*0034*/ 	.byte	0x00, 0xf5, 0x21, 0x00


	//----- nvinfo : EIATTR_KPARAM_INFO
	.align		4
.L_249:
        /*0038*/ 	.byte	0x04, 0x17
        /*003a*/ 	.short	(.L_251 - .L_250)
.L_250:
        /*003c*/ 	.word	0x00000000
        /*0040*/ 	.short	0x0001
        /*0042*/ 	.short	0x0008
        /*0044*/ 	.byte	0x00, 0xf5, 0x21, 0x00


	//----- nvinfo : EIATTR_KPARAM_INFO
	.align		4
.L_251:
        /*0048*/ 	.byte	0x04, 0x17
        /*004a*/ 	.short	(.L_253 - .L_252)
.L_252:
        /*004c*/ 	.word	0x00000000
        /*0050*/ 	.short	0x0000
        /*0052*/ 	.short	0x0000
        /*0054*/ 	.byte	0x00, 0xf5, 0x21, 0x00


	//----- nvinfo : EIATTR_SPARSE_MMA_MASK
	.align		4
.L_253:
        /*0058*/ 	.byte	0x03, 0x50
        /*005a*/ 	.short	0x0000


	//----- nvinfo : EIATTR_MAXREG_COUNT
	.align		4
        /*005c*/ 	.byte	0x03, 0x1b
        /*005e*/ 	.short	0x00ff


	//----- nvinfo : EIATTR_MERCURY_ISA_VERSION
	.align		4
        /*0060*/ 	.byte	0x03, 0x5f
        /*0062*/ 	.short	0x0101


	//----- nvinfo : EIATTR_VRC_CTA_INIT_COUNT
	.align		4
        /*0064*/ 	.byte	0x02, 0x4a
	.zero		1
	.zero		1


	//----- nvinfo : EIATTR_EXIT_INSTR_OFFSETS
	.align		4
        /*0068*/ 	.byte	0x04, 0x1c
        /*006a*/ 	.short	(.L_255 - .L_254)


	//   ....[0]....
.L_254:
        /*006c*/ 	.word	0x00000070


	//   ....[1]....
        /*0070*/ 	.word	0x00000bd0


	//----- nvinfo : EIATTR_CBANK_PARAM_SIZE
	.align		4
.L_255:
        /*0074*/ 	.byte	0x03, 0x19
        /*0076*/ 	.short	0x0020


	//----- nvinfo : EIATTR_PARAM_CBANK
	.align		4
        /*0078*/ 	.byte	0x04, 0x0a
        /*007a*/ 	.short	(.L_257 - .L_256)
	.align		4
.L_256:
        /*007c*/ 	.word	index@(.nv.constant0._Z24compute_grad_part_kernelPKfS0_Pfii)
        /*0080*/ 	.short	0x0380
        /*0082*/ 	.short	0x0020


	//----- nvinfo : EIATTR_SW_WAR
	.align		4
.L_257:
        /*0084*/ 	.byte	0x04, 0x36
        /*0086*/ 	.short	(.L_259 - .L_258)
.L_258:
        /*0088*/ 	.word	0x00000008
.L_259:


//--------------------- .nv.info._Z15subtract_kernelPKfS0_Pfi --------------------------
	.section	.nv.info._Z15subtract_kernelPKfS0_Pfi,"",@"SHT_CUDA_INFO"
	.sectionflags	@""
	.align	4


	//----- nvinfo : EIATTR_CUDA_API_VERSION
	.align		4
        /*0000*/ 	.byte	0x04, 0x37
        /*0002*/ 	.short	(.L_261 - .L_260)
.L_260:
        /*0004*/ 	.word	0x00000082


	//----- nvinfo : EIATTR_KPARAM_INFO
	.align		4
.L_261:
        /*0008*/ 	.byte	0x04, 0x17
        /*000a*/ 	.short	(.L_263 - .L_262)
.L_262:
        /*000c*/ 	.word	0x00000000
        /*0010*/ 	.short	0x0003
        /*0012*/ 	.short	0x0018
        /*0014*/ 	.byte	0x00, 0xf0, 0x11, 0x00


	//----- nvinfo : EIATTR_KPARAM_INFO
	.align		4
.L_263:
        /*0018*/ 	.byte	0x04, 0x17
        /*001a*/ 	.short	(.L_265 - .L_264)
.L_264:
        /*001c*/ 	.word	0x00000000
        /*0020*/ 	.short	0x0002
        /*0022*/ 	.short	0x0010
        /*0024*/ 	.byte	0x00, 0xf5, 0x21, 0x00


	//----- nvinfo : EIATTR_KPARAM_INFO
	.align		4
.L_265:
        /*0028*/ 	.byte	0x04, 0x17
        /*002a*/ 	.short	(.L_267 - .L_266)
.L_266:
        /*002c*/ 	.word	0x00000000
        /*0030*/ 	.short	0x0001
        /*0032*/ 	.short	0x0008
        /*0034*/ 	.byte	0x00, 0xf5, 0x21, 0x00


	//----- nvinfo : EIATTR_KPARAM_INFO
	.align		4
.L_267:
        /*0038*/ 	.byte	0x04, 0x17
        /*003a*/ 	.short	(.L_269 - .L_268)
.L_268:
        /*003c*/ 	.word	0x00000000
        /*0040*/ 	.short	0x0000
        /*0042*/ 	.short	0x0000
        /*0044*/ 	.byte	0x00, 0xf5, 0x21, 0x00


	//----- nvinfo : EIATTR_SPARSE_MMA_MASK
	.align		4
.L_269:
        /*0048*/ 	.byte	0x03, 0x50
        /*004a*/ 	.short	0x0000


	//----- nvinfo : EIATTR_MAXREG_COUNT
	.align		4
        /*004c*/ 	.byte	0x03, 0x1b
        /*004e*/ 	.short	0x00ff


	//----- nvinfo : EIATTR_MERCURY_ISA_VERSION
	.align		4
        /*0050*/ 	.byte	0x03, 0x5f
        /*0052*/ 	.short	0x0101


	//----- nvinfo : EIATTR_VRC_CTA_INIT_COUNT
	.align		4
        /*0054*/ 	.byte	0x02, 0x4a
	.zero		1
	.zero		1


	//----- nvinfo : EIATTR_EXIT_INSTR_OFFSETS
	.align		4
        /*0058*/ 	.byte	0x04, 0x1c
        /*005a*/ 	.short	(.L_271 - .L_270)


	//   ....[0]....
.L_270:
        /*005c*/ 	.word	0x00000070


	//   ....[1]....
        /*0060*/ 	.word	0x00000130


	//----- nvinfo : EIATTR_CBANK_PARAM_SIZE
	.align		4
.L_271:
        /*0064*/ 	.byte	0x03, 0x19
        /*0066*/ 	.short	0x001c


	//----- nvinfo : EIATTR_PARAM_CBANK
	.align		4
        /*0068*/ 	.byte	0x04, 0x0a
        /*006a*/ 	.short	(.L_273 - .L_272)
	.align		4
.L_272:
        /*006c*/ 	.word	index@(.nv.constant0._Z15subtract_kernelPKfS0_Pfi)
        /*0070*/ 	.short	0x0380
        /*0072*/ 	.short	0x001c


	//----- nvinfo : EIATTR_SW_WAR
	.align		4
.L_273:
        /*0074*/ 	.byte	0x04, 0x36
        /*0076*/ 	.short	(.L_275 - .L_274)
.L_274:
        /*0078*/ 	.word	0x00000008
.L_275:


//--------------------- .nv.info._Z14sigmoid_kernelPfS_i --------------------------
	.section	.nv.info._Z14sigmoid_kernelPfS_i,"",@"SHT_CUDA_INFO"
	.sectionflags	@""
	.align	4


	//----- nvinfo : EIATTR_CUDA_API_VERSION
	.align		4
        /*0000*/ 	.byte	0x04, 0x37
        /*0002*/ 	.short	(.L_277 - .L_276)
.L_276:
        /*0004*/ 	.word	0x00000082


	//----- nvinfo : EIATTR_KPARAM_INFO
	.align		4
.L_277:
        /*0008*/ 	.byte	0x04, 0x17
        /*000a*/ 	.short	(.L_279 - .L_278)
.L_278:
        /*000c*/ 	.word	0x00000000
        /*0010*/ 	.short	0x0002
        /*0012*/ 	.short	0x0010
        /*0014*/ 	.byte	0x00, 0xf0, 0x11, 0x00


	//----- nvinfo : EIATTR_KPARAM_INFO
	.align		4
.L_279:
        /*0018*/ 	.byte	0x04, 0x17
        /*001a*/ 	.short	(.L_281 - .L_280)
.L_280:
        /*001c*/ 	.word	0x00000000
        /*0020*/ 	.short	0x0001
        /*0022*/ 	.short	0x0008
        /*0024*/ 	.byte	0x00, 0xf5, 0x21, 0x00


	//----- nvinfo : EIATTR_KPARAM_INFO
	.align		4
.L_281:
        /*0028*/ 	.byte	0x04, 0x17
        /*002a*/ 	.short	(.L_283 - .L_282)
.L_282:
        /*002c*/ 	.word	0x00000000
        /*0030*/ 	.short	0x0000
        /*0032*/ 	.short	0x0000
        /*0034*/ 	.byte	0x00, 0xf5, 0x21, 0x00


	//----- nvinfo : EIATTR_SPARSE_MMA_MASK
	.align		4
.L_283:
        /*0038*/ 	.byte	0x03, 0x50
        /*003a*/ 	.short	0x0000


	//----- nvinfo : EIATTR_MAXREG_COUNT
	.align		4
        /*003c*/ 	.byte	0x03, 0x1b
        /*003e*/ 	.short	0x00ff


	//----- nvinfo : EIATTR_MERCURY_ISA_VERSION
	.align		4
        /*0040*/ 	.byte	0x03, 0x5f
        /*0042*/ 	.short	0x0101


	//----- nvinfo : EIATTR_VRC_CTA_INIT_COUNT
	.align		4
        /*0044*/ 	.byte	0x02, 0x4a
	.zero		1
	.zero		1


	//----- nvinfo : EIATTR_EXIT_INSTR_OFFSETS
	.align		4
        /*0048*/ 	.byte	0x04, 0x1c
        /*004a*/ 	.short	(.L_285 - .L_284)


	//   ....[0]....
.L_284:
        /*004c*/ 	.word	0x00000070


	//   ....[1]....
        /*0050*/ 	.word	0x00000260


	//----- nvinfo : EIATTR_CRS_STACK_SIZE
	.align		4
.L_285:
        /*0054*/ 	.byte	0x04, 0x1e
        /*0056*/ 	.short	(.L_287 - .L_286)
.L_286:
        /*0058*/ 	.word	0x00000000


	//----- nvinfo : EIATTR_CBANK_PARAM_SIZE
	.align		4
.L_287:
        /*005c*/ 	.byte	0x03, 0x19
        /*005e*/ 	.short	0x0014


	//----- nvinfo : EIATTR_PARAM_CBANK
	.align		4
        /*0060*/ 	.byte	0x04, 0x0a
        /*0062*/ 	.short	(.L_289 - .L_288)
	.align		4
.L_288:
        /*0064*/ 	.word	index@(.nv.constant0._Z14sigmoid_kernelPfS_i)
        /*0068*/ 	.short	0x0380
        /*006a*/ 	.short	0x0014


	//----- nvinfo : EIATTR_SW_WAR
	.align		4
.L_289:
        /*006c*/ 	.byte	0x04, 0x36
        /*006e*/ 	.short	(.L_291 - .L_290)
.L_290:
        /*0070*/ 	.word	0x00000008
.L_291:


//--------------------- .nv.info._Z18mat_vec_mul_kernelPKfS0_Pfii --------------------------
	.section	.nv.info._Z18mat_vec_mul_kernelPKfS0_Pfii,"",@"SHT_CUDA_INFO"
	.sectionflags	@""
	.align	4


	//----- nvinfo : EIATTR_CUDA_API_VERSION
	.align		4
        /*0000*/ 	.byte	0x04, 0x37
        /*0002*/ 	.short	(.L_293 - .L_292)
.L_292:
        /*0004*/ 	.word	0x00000082


	//----- nvinfo : EIATTR_KPARAM_INFO
	.align		4
.L_293:
        /*0008*/ 	.byte	0x04, 0x17
        /*000a*/ 	.short	(.L_295 - .L_294)
.L_294:
        /*000c*/ 	.word	0x00000000
        /*0010*/ 	.short	0x0004
        /*0012*/ 	.short	0x001c
        /*0014*/ 	.byte	0x00, 0xf0, 0x11, 0x00


	//----- nvinfo : EIATTR_KPARAM_INFO
	.align		4
.L_295:
        /*0018*/ 	.byte	0x04, 0x17
        /*001a*/ 	.short	(.L_297 - .L_296)
.L_296:
        /*001c*/ 	.word	0x00000000
        /*0020*/ 	.short	0x0003
        /*0022*/ 	.short	0x0018
        /*0024*/ 	.byte	0x00, 0xf0, 0x11, 0x00


	//----- nvinfo : EIATTR_KPARAM_INFO
	.align		4
.L_297:
        /*0028*/ 	.byte	0x04, 0x17
        /*002a*/ 	.short	(.L_299 - .L_298)
.L_298:
        /*002c*/ 	.word	0x00000000
        /*0030*/ 	.short	0x0002
        /*0032*/ 	.short	0x0010
        /*0034*/ 	.byte	0x00, 0xf5, 0x21, 0x00


	//----- nvinfo : EIATTR_KPARAM_INFO
	.align		4
.L_299:
        /*0038*/ 	.byte	0x04, 0x17
        /*003a*/ 	.short	(.L_301 - .L_300)
.L_300:
        /*003c*/ 	.word	0x00000000
        /*0040*/ 	.short	0x0001
        /*0042*/ 	.short	0x0008
        /*0044*/ 	.byte	0x00, 0xf5, 0x21, 0x00


	//----- nvinfo : EIATTR_KPARAM_INFO
	.align		4
.L_301:
        /*0048*/ 	.byte	0x04, 0x17
        /*004a*/ 	.short	(.L_303 - .L_302)
.L_302:
        /*004c*/ 	.word	0x00000000
        /*0050*/ 	.short	0x0000
        /*0052*/ 	.short	0x0000
        /*0054*/ 	.byte	0x00, 0xf5, 0x21, 0x00


	//----- nvinfo : EIATTR_SPARSE_MMA_MASK
	.align		4
.L_303:
        /*0058*/ 	.byte	0x03, 0x50
        /*005a*/ 	.short	0x0000


	//----- nvinfo : EIATTR_MAXREG_COUNT
	.align		4
        /*005c*/ 	.byte	0x03, 0x1b
        /*005e*/ 	.short	0x00ff


	//----- nvinfo : EIATTR_MERCURY_ISA_VERSION
	.align		4
        /*0060*/ 	.byte	0x03, 0x5f
        /*0062*/ 	.short	0x0101


	//----- nvinfo : EIATTR_VRC_CTA_INIT_COUNT
	.align		4
        /*0064*/ 	.byte	0x02, 0x4a
	.zero		1
	.zero		1


	//----- nvinfo : EIATTR_EXIT_INSTR_OFFSETS
	.align		4
        /*0068*/ 	.byte	0x04, 0x1c
        /*006a*/ 	.short	(.L_305 - .L_304)


	//   ....[0]....
.L_304:
        /*006c*/ 	.word	0x00000070


	//   ....[1]....
        /*0070*/ 	.word	0x00000a90


	//----- nvinfo : EIATTR_CBANK_PARAM_SIZE
	.align		4
.L_305:
        /*0074*/ 	.byte	0x03, 0x19
        /*0076*/ 	.short	0x0020


	//----- nvinfo : EIATTR_PARAM_CBANK
	.align		4
        /*0078*/ 	.byte	0x04, 0x0a
        /*007a*/ 	.short	(.L_307 - .L_306)
	.align		4
.L_306:
        /*007c*/ 	.word	index@(.nv.constant0._Z18mat_vec_mul_kernelPKfS0_Pfii)
        /*0080*/ 	.short	0x0380
        /*0082*/ 	.short	0x0020


	//----- nvinfo : EIATTR_SW_WAR
	.align		4
.L_307:
        /*0084*/ 	.byte	0x04, 0x36
        /*0086*/ 	.short	(.L_309 - .L_308)
.L_308:
        /*0088*/ 	.word	0x00000008
.L_309:


//--------------------- .nv.callgraph             --------------------------
	.section	.nv.callgraph,"",@"SHT_CUDA_CALLGRAPH"
	.align	4
	.sectionentsize	8
	.align		4
        /*0000*/ 	.word	0x00000000
	.align		4
        /*0004*/ 	.word	0xffffffff
	.align		4
        /*0008*/ 	.word	0x00000000
	.align		4
        /*000c*/ 	.word	0xfffffffe
	.align		4
        /*0010*/ 	.word	0x00000000
	.align		4
        /*0014*/ 	.word	0xfffffffd
	.align		4
        /*0018*/ 	.word	0x00000000
	.align		4
        /*001c*/ 	.word	0xfffffffc


//--------------------- .text._Z18update_beta_kernelPfPKfi --------------------------
	.section	.text._Z18update_beta_kernelPfPKfi,"ax",@progbits
	.align	128
        .global         _Z18update_beta_kernelPfPKfi
        .type           _Z18update_beta_kernelPfPKfi,@function
        .size           _Z18update_beta_kernelPfPKfi,(.L_x_92 - _Z18update_beta_kernelPfPKfi)
        .other          _Z18update_beta_kernelPfPKfi,@"STO_CUDA_ENTRY STV_DEFAULT"
_Z18update_beta_kernelPfPKfi:
.text._Z18update_beta_kernelPfPKfi:
[----:B------:R-:W-:Y:S01]  /*0000*/  LDC R1, c[0x0][0x37c] ;  /* 0x0000df00ff017b82 */ /* 0x000fe20000000800 */
[----:B------:R-:W0:Y:S07]  /*0010*/  S2R R0, SR_TID.X ;  /* 0x0000000000007919 */ /* 0x000e2e0000002100 */
[----:B------:R-:W0:Y:S01]  /*0020*/  S2UR UR4, SR_CTAID.X ;  /* 0x00000000000479c3 */ /* 0x000e220000002500 */
[----:B------:R-:W1:Y:S07]  /*0030*/  LDCU UR5, c[0x0][0x390] ;  /* 0x00007200ff0577ac */ /* 0x000e6e0008000800 */
[----:B------:R-:W0:Y:S02]  /*0040*/  LDC R7, c[0x0][0x360] ;  /* 0x0000d800ff077b82 */ /* 0x000e240000000800 */
[----:B0-----:R-:W-:-:S05]  /*0050*/  IMAD R7, R7, UR4, R0 ;  /* 0x0000000407077c24 */ /* 0x001fca000f8e0200 */
[----:B-1----:R-:W-:-:S13]  /*0060*/  ISETP.GE.AND P0, PT, R7, UR5, PT ;  /* 0x0000000507007c0c */ /* 0x002fda000bf06270 */
[----:B------:R-:W-:Y:S05]  /*0070*/  @P0 EXIT ;  /* 0x000000000000094d */ /* 0x000fea0003800000 */
[----:B------:R-:W0:Y:S01]  /*0080*/  LDC.64 R2, c[0x0][0x388] ;  /* 0x0000e200ff027b82 */ /* 0x000e220000000a00 */
[----:B------:R-:W1:Y:S07]  /*0090*/  LDCU.64 UR4, c[0x0][0x358] ;  /* 0x00006b00ff0477ac */ /* 0x000e6e0008000a00 */
[----:B------:R-:W2:Y:S01]  /*00a0*/  LDC.64 R4, c[0x0][0x380] ;  /* 0x0000e000ff047b82 */ /* 0x000ea20000000a00 */
[----:B0-----:R-:W-:-:S06]  /*00b0*/  IMAD.WIDE R2, R7, 0x4, R2 ;  /* 0x0000000407027825 */ /* 0x001fcc00078e0202 */
[----:B-1----:R-:W3:Y:S01]  /*00c0*/  LDG.E R2, desc[UR4][R2.64] ;  /* 0x0000000402027981 */ /* 0x002ee2000c1e1900 */
[----:B--2---:R-:W-:-:S05]  /*00d0*/  IMAD.WIDE R4, R7, 0x4, R4 ;  /* 0x0000000407047825 */ /* 0x004fca00078e0204 */
[----:B------:R-:W3:Y:S02]  /*00e0*/  LDG.E R7, desc[UR4][R4.64] ;  /* 0x0000000404077981 */ /* 0x000ee4000c1e1900 */
[----:B---3--:R-:W-:-:S05]  /*00f0*/  FADD R7, -R2, R7 ;  /* 0x0000000702077221 */ /* 0x008fca0000000100 */
[----:B------:R-:W-:Y:S01]  /*0100*/  STG.E desc[UR4][R4.64], R7 ;  /* 0x0000000704007986 */ /* 0x000fe2000c101904 */
[----:B------:R-:W-:Y:S05]  /*0110*/  EXIT ;  /* 0x000000000000794d */ /* 0x000fea0003800000 */
.L_x_0:
[----:B------:R-:W-:-:S00]  /*0120*/  BRA `(.L_x_0) ;  /* 0xfffffffc00fc7947 */ /* 0x000fc0000383ffff */
[----:B------:R-:W-:-:S00]  /*0130*/  NOP ;  /* 0x0000000000007918 */ /* 0x000fc00000000000 */
        /* <DEDUP_REMOVED lines=12> */
.L_x_92:


//--------------------- .text._Z21solve_backward_kernelPfS_S_i --------------------------
	.section	.text._Z21solve_backward_kernelPfS_S_i,"ax",@progbits
	.align	128
        .global         _Z21solve_backward_kernelPfS_S_i
        .type           _Z21solve_backward_kernelPfS_S_i,@function
        .size           _Z21solve_backward_kernelPfS_S_i,(.L_x_87 - _Z21solve_backward_kernelPfS_S_i)
        .other          _Z21solve_backward_kernelPfS_S_i,@"STO_CUDA_ENTRY STV_DEFAULT"
_Z21solve_backward_kernelPfS_S_i:
.text._Z21solve_backward_kernelPfS_S_i:
[----:B------:R-:W-:Y:S08]  /*0000*/  LDC R1, c[0x0][0x37c] ;  /* 0x0000df00ff017b82 */ /* 0x000ff00000000800 */
[----:B------:R-:W0:Y:S02]  /*0010*/  LDC R0, c[0x0][0x398] ;  /* 0x0000e600ff007b82 */ /* 0x000e240000000800 */
[----:B0-----:R-:W-:-:S13]  /*0020*/  ISETP.GE.AND P0, PT, R0, 0x1, PT ;  /* 0x000000010000780c */ /* 0x001fda0003f06270 */
[----:B------:R-:W-:Y:S05]  /*0030*/  @!P0 EXIT ;  /* 0x000000000000894d */ /* 0x000fea0003800000 */
[----:B------:R-:W-:Y:S01]  /*0040*/  PRMT R0, RZ, 0x7610, R0 ;  /* 0x00007610ff007816 */ /* 0x000fe20000000000 */
[----:B------:R-:W0:Y:S01]  /*0050*/  LDCU UR5, c[0x0][0x398] ;  /* 0x00007300ff0577ac */ /* 0x000e220008000800 */
[----:B------:R-:W-:Y:S01]  /*0060*/  PRMT R2, RZ, 0x7610, R2 ;  /* 0x00007610ff027816 */ /* 0x000fe20000000002 */
[----:B------:R-:W1:Y:S01]  /*0070*/  LDCU.64 UR10, c[0x0][0x358] ;  /* 0x00006b00ff0a77ac */ /* 0x000e620008000a00 */
[----:B------:R-:W-:-:S05]  /*0080*/  UMOV UR4, URZ ;  /* 0x000000ff00047c82 */ /* 0x000fca0008000000 */
.L_x_7:
[----:B--2---:R-:W2:Y:S01]  /*0090*/  LDC R3, c[0x0][0x398] ;  /* 0x0000e600ff037b82 */ /* 0x004ea20000000800 */
[----:B0-----:R-:W-:Y:S01]  /*00a0*/  UIADD3 UR6, UPT, UPT, UR5, -0x1, URZ ;  /* 0xffffffff05067890 */ /* 0x001fe2000fffe0ff */
[----:B------:R-:W-:Y:S01]  /*00b0*/  HFMA2 R24, -RZ, RZ, 0, 0 ;  /* 0x00000000ff187431 */ /* 0x000fe200000001ff */
[----:B------:R-:W-:Y:S01]  /*00c0*/  UMOV UR8, UR5 ;  /* 0x0000000500087c82 */ /* 0x000fe20008000000 */
[----:B--2---:R-:W-:-:S04]  /*00d0*/  ISETP.LE.AND P0, PT, R3, UR5, PT ;  /* 0x0000000503007c0c */ /* 0x004fc8000bf03270 */
[----:B------:R-:W-:-:S09]  /*00e0*/  UMOV UR5, UR6 ;  /* 0x0000000600057c82 */ /* 0x000fd20008000000 */
[----:B------:R-:W-:Y:S05]  /*00f0*/  @P0 BRA `(.L_x_1) ;  /* 0x0000000c00ac0947 */ /* 0x000fea0003800000 */
[----:B------:R-:W-:Y:S01]  /*0100*/  UIADD3 UR6, UPT, UPT, UR4, -0x1, URZ ;  /* 0xffffffff04067890 */ /* 0x000fe2000fffe0ff */
[----:B------:R-:W-:Y:S01]  /*0110*/  MOV R24, RZ ;  /* 0x000000ff00187202 */ /* 0x000fe20000000f00 */
[----:B------:R-:W-:Y:S02]  /*0120*/  IMAD.U32 R8, RZ, RZ, UR8 ;  /* 0x00000008ff087e24 */ /* 0x000fe4000f8e00ff */
[----:B------:R-:W-:-:S09]  /*0130*/  UISETP.GE.U32.AND UP0, UPT, UR6, 0xf, UPT ;  /* 0x0000000f0600788c */ /* 0x000fd2000bf06070 */
[----:B------:R-:W-:Y:S05]  /*0140*/  BRA.U !UP0, `(.L_x_2) ;  /* 0x0000000508f47547 */ /* 0x000fea000b800000 */
[----:B------:R-:W0:Y:S01]  /*0150*/  LDC R4, c[0x0][0x398] ;  /* 0x0000e600ff047b82 */ /* 0x000e220000000800 */
[----:B------:R-:W-:Y:S01]  /*0160*/  HFMA2 R24, -RZ, RZ, 0, 0 ;  /* 0x00000000ff187431 */ /* 0x000fe200000001ff */
[----:B------:R-:W-:Y:S01]  /*0170*/  ULOP3.LUT UR6, UR4, 0xfffffff0, URZ, 0xc0, !UPT ;  /* 0xfffffff004067892 */ /* 0x000fe2000f8ec0ff */
[----:B------:R-:W-:-:S03]  /*0180*/  IMAD.U32 R8, RZ, RZ, UR8 ;  /* 0x00000008ff087e24 */ /* 0x000fc6000f8e00ff */
[----:B------:R-:W-:Y:S01]  /*0190*/  UIADD3 UR6, UPT, UPT, -UR6, URZ, URZ ;  /* 0x000000ff06067290 */ /* 0x000fe2000fffe1ff */
[----:B0-----:R-:W-:-:S05]  /*01a0*/  IADD3 R4, PT, PT, R4, 0x1, RZ ;  /* 0x0000000104047810 */ /* 0x001fca0007ffe0ff */
[----:B------:R-:W-:-:S04]  /*01b0*/  IMAD R6, R4, UR8, RZ ;  /* 0x0000000804067c24 */ /* 0x000fc8000f8e02ff */
[C-C-:B------:R-:W-:Y:S01]  /*01c0*/  IMAD R10, R3.reuse, 0x3, R6.reuse ;  /* 0x00000003030a7824 */ /* 0x140fe200078e0206 */
[----:B------:R-:W-:Y:S01]  /*01d0*/  IADD3 R19, PT, PT, R6, R3, RZ ;  /* 0x0000000306137210 */ /* 0x000fe20007ffe0ff */
[C-C-:B------:R-:W-:Y:S01]  /*01e0*/  IMAD R12, R3.reuse, 0x4, R6.reuse ;  /* 0x00000004030c7824 */ /* 0x140fe200078e0206 */
[CC--:B------:R-:W-:Y:S01]  /*01f0*/  LEA R4, R3.reuse, R6.reuse, 0x1 ;  /* 0x0000000603047211 */ /* 0x0c0fe200078e08ff */
[C-C-:B------:R-:W-:Y:S01]  /*0200*/  IMAD R14, R3.reuse, 0x5, R6.reuse ;  /* 0x00000005030e7824 */ /* 0x140fe200078e0206 */
[C---:B------:R-:W-:Y:S01]  /*0210*/  LEA R28, R3.reuse, R6, 0x3 ;  /* 0x00000006031c7211 */ /* 0x040fe200078e18ff */
[C-C-:B------:R-:W-:Y:S02]  /*0220*/  IMAD R16, R3.reuse, 0x6, R6.reuse ;  /* 0x0000000603107824 */ /* 0x140fe400078e0206 */
[C-C-:B------:R-:W-:Y:S02]  /*0230*/  IMAD R18, R3.reuse, 0x7, R6.reuse ;  /* 0x0000000703127824 */ /* 0x140fe400078e0206 */
[----:B------:R-:W-:-:S02]  /*0240*/  IMAD R5, R3, 0x9, R6 ;  /* 0x0000000903057824 */ /* 0x000fc400078e0206 */
[C-C-:B------:R-:W-:Y:S02]  /*0250*/  IMAD R7, R3.reuse, 0xa, R6.reuse ;  /* 0x0000000a03077824 */ /* 0x140fe400078e0206 */
[C-C-:B------:R-:W-:Y:S02]  /*0260*/  IMAD R9, R3.reuse, 0xb, R6.reuse ;  /* 0x0000000b03097824 */ /* 0x140fe400078e0206 */
[C-C-:B------:R-:W-:Y:S02]  /*0270*/  IMAD R11, R3.reuse, 0xc, R6.reuse ;  /* 0x0000000c030b7824 */ /* 0x140fe400078e0206 */
[C-C-:B------:R-:W-:Y:S02]  /*0280*/  IMAD R13, R3.reuse, 0xd, R6.reuse ;  /* 0x0000000d030d7824 */ /* 0x140fe400078e0206 */
[C-C-:B------:R-:W-:Y:S02]  /*0290*/  IMAD R15, R3.reuse, 0xe, R6.reuse ;  /* 0x0000000e030f7824 */ /* 0x140fe400078e0206 */
[----:B------:R-:W-:-:S07]  /*02a0*/  IMAD R17, R3, 0xf, R6 ;  /* 0x0000000f03117824 */ /* 0x000fce00078e0206 */
.L_x_3:
[----:B------:R-:W0:Y:S01]  /*02b0*/  LDC.64 R20, c[0x0][0x380] ;  /* 0x0000e000ff147b82 */ /* 0x000e220000000a00 */
[----:B------:R-:W-:-:S07]  /*02c0*/  IADD3 R27, PT, PT, R6, -0x1, RZ ;  /* 0xffffffff061b7810 */ /* 0x000fce0007ffe0ff */
[----:B------:R-:W2:Y:S01]  /*02d0*/  LDC.64 R22, c[0x0][0x390] ;  /* 0x0000e400ff167b82 */ /* 0x000ea20000000a00 */
[----:B0-----:R-:W-:-:S06]  /*02e0*/  IMAD.WIDE.U32 R26, R27, 0x4, R20 ;  /* 0x000000041b1a7825 */ /* 0x001fcc00078e0014 */
[----:B-1----:R-:W3:Y:S01]  /*02f0*/  LDG.E R27, desc[UR10][R26.64] ;  /* 0x0000000a1a1b7981 */ /* 0x002ee2000c1e1900 */
[----:B--2---:R-:W-:-:S05]  /*0300*/  IMAD.WIDE.U32 R22, R8, 0x4, R22 ;  /* 0x0000000408167825 */ /* 0x004fca00078e0016 */
[----:B------:R-:W3:Y:S01]  /*0310*/  LDG.E R29, desc[UR10][R22.64] ;  /* 0x0000000a161d7981 */ /* 0x000ee2000c1e1900 */
[----:B------:R-:W-:Y:S02]  /*0320*/  VIADD R25, R19, 0xffffffff ;  /* 0xffffffff13197836 */ /* 0x000fe40000000000 */
[----:B---3--:R-:W-:Y:S02]  /*0330*/  FFMA R29, R27, R29, R24 ;  /* 0x0000001d1b1d7223 */ /* 0x008fe40000000018 */
[----:B------:R-:W-:-:S06]  /*0340*/  IMAD.WIDE.U32 R24, R25, 0x4, R20 ;  /* 0x0000000419187825 */ /* 0x000fcc00078e0014 */
[----:B------:R-:W2:Y:S04]  /*0350*/  LDG.E R24, desc[UR10][R24.64] ;  /* 0x0000000a18187981 */ /* 0x000ea8000c1e1900 */
[----:B------:R-:W2:Y:S01]  /*0360*/  LDG.E R25, desc[UR10][R22.64+0x4] ;  /* 0x0000040a16197981 */ /* 0x000ea2000c1e1900 */
[----:B------:R-:W-:-:S05]  /*0370*/  IADD3 R27, PT, PT, R4, -0x1, RZ ;  /* 0xffffffff041b7810 */ /* 0x000fca0007ffe0ff */
[----:B------:R-:W-:-:S06]  /*0380*/  IMAD.WIDE.U32 R26, R27, 0x4, R20 ;  /* 0x000000041b1a7825 */ /* 0x000fcc00078e0014 */
[----:B------:R-:W3:Y:S01]  /*0390*/  LDG.E R26, desc[UR10][R26.64] ;  /* 0x0000000a1a1a7981 */ /* 0x000ee2000c1e1900 */
[----:B--2---:R-:W-:-:S03]  /*03a0*/  FFMA R29, R24, R25, R29 ;  /* 0x00000019181d7223 */ /* 0x004fc6000000001d */
[----:B------:R-:W3:Y:S01]  /*03b0*/  LDG.E R24, desc[UR10][R22.64+0x8] ;  /* 0x0000080a16187981 */ /* 0x000ee2000c1e1900 */
[----:B------:R-:W-:Y:S01]  /*03c0*/  IADD3 R25, PT, PT, R10, -0x1, RZ ;  /* 0xffffffff0a197810 */ /* 0x000fe20007ffe0ff */
[----:B---3--:R-:W-:-:S04]  /*03d0*/  FFMA R29, R26, R24, R29 ;  /* 0x000000181a1d7223 */ /* 0x008fc8000000001d */
[----:B------:R-:W-:Y:S01]  /*03e0*/  IMAD.WIDE.U32 R24, R25, 0x4, R20 ;  /* 0x0000000419187825 */ /* 0x000fe200078e0014 */
[----:B------:R-:W2:Y:S05]  /*03f0*/  LDG.E R26, desc[UR10][R22.64+0x10] ;  /* 0x0000100a161a7981 */ /* 0x000eaa000c1e1900 */
[----:B------:R-:W3:Y:S04]  /*0400*/  LDG.E R24, desc[UR10][R24.64] ;  /* 0x0000000a18187981 */ /* 0x000ee8000c1e1900 */
[----:B------:R-:W3:Y:S02]  /*0410*/  LDG.E R25, desc[UR10][R22.64+0xc] ;  /* 0x00000c0a16197981 */ /* 0x000ee4000c1e1900 */
[----:B---3--:R-:W-:Y:S01]  /*0420*/  FFMA R29, R24, R25, R29 ;  /* 0x00000019181d7223 */ /* 0x008fe2000000001d */
[----:B------:R-:W-:-:S04]  /*0430*/  VIADD R25, R12, 0xffffffff ;  /* 0xffffffff0c197836 */ /* 0x000fc80000000000 */
[----:B------:R-:W-:-:S06]  /*0440*/  IMAD.WIDE.U32 R24, R25, 0x4, R20 ;  /* 0x0000000419187825 */ /* 0x000fcc00078e0014 */
[----:B------:R-:W2:Y:S01]  /*0450*/  LDG.E R24, desc[UR10][R24.64] ;  /* 0x0000000a18187981 */ /* 0x000ea2000c1e1900 */
[----:B------:R-:W-:Y:S01]  /*0460*/  IADD3 R27, PT, PT, R14, -0x1, RZ ;  /* 0xffffffff0e1b7810 */ /* 0x000fe20007ffe0ff */
[----:B--2---:R-:W-:-:S04]  /*0470*/  FFMA R29, R24, R26, R29 ;  /* 0x0000001a181d7223 */ /* 0x004fc8000000001d */
[----:B------:R-:W-:Y:S01]  /*0480*/  IMAD.WIDE.U32 R26, R27, 0x4, R20 ;  /* 0x000000041b1a7825 */ /* 0x000fe200078e0014 */
[----:B------:R-:W2:Y:S05]  /*0490*/  LDG.E R24, desc[UR10][R22.64+0x14] ;  /* 0x0000140a16187981 */ /* 0x000eaa000c1e1900 */
[----:B------:R-:W2:Y:S01]  /*04a0*/  LDG.E R26, desc[UR10][R26.64] ;  /* 0x0000000a1a1a7981 */ /* 0x000ea2000c1e1900 */
[----:B------:R-:W-:Y:S01]  /*04b0*/  IADD3 R25, PT, PT, R16, -0x1, RZ ;  /* 0xffffffff10197810 */ /* 0x000fe20007ffe0ff */
[----:B--2---:R-:W-:-:S04]  /*04c0*/  FFMA R29, R26, R24, R29 ;  /* 0x000000181a1d7223 */ /* 0x004fc8000000001d */
        /* <DEDUP_REMOVED lines=43> */
[----:B------:R-:W-:-:S05]  /*0780*/  IADD3 R25, PT, PT, R17, -0x1, RZ ;  /* 0xffffffff11197810 */ /* 0x000fca0007ffe0ff */
[----:B------:R-:W-:-:S06]  /*0790*/  IMAD.WIDE.U32 R20, R25, 0x4, R20 ;  /* 0x0000000419147825 */ /* 0x000fcc00078e0014 */
[----:B------:R-:W3:Y:S01]  /*07a0*/  LDG.E R20, desc[UR10][R20.64] ;  /* 0x0000000a14147981 */ /* 0x000ee2000c1e1900 */
[----:B------:R-:W-:Y:S01]  /*07b0*/  UIADD3 UR6, UPT, UPT, UR6, 0x10, URZ ;  /* 0x0000001006067890 */ /* 0x000fe2000fffe0ff */
[----:B--2---:R-:W-:Y:S02]  /*07c0*/  FFMA R29, R26, R24, R29 ;  /* 0x000000181a1d7223 */ /* 0x004fe4000000001d */
[----:B------:R-:W3:Y:S01]  /*07d0*/  LDG.E R24, desc[UR10][R22.64+0x3c] ;  /* 0x00003c0a16187981 */ /* 0x000ee2000c1e1900 */
[----:B------:R-:W-:Y:S01]  /*07e0*/  UISETP.NE.AND UP0, UPT, UR6, URZ, UPT ;  /* 0x000000ff0600728c */ /* 0x000fe2000bf05270 */
[C---:B------:R-:W-:Y:S01]  /*07f0*/  IMAD R19, R3.reuse, 0x10, R19 ;  /* 0x0000001003137824 */ /* 0x040fe200078e0213 */
[C---:B------:R-:W-:Y:S01]  /*0800*/  LEA R4, R3.reuse, R4, 0x4 ;  /* 0x0000000403047211 */ /* 0x040fe200078e20ff */
        /* <DEDUP_REMOVED lines=9> */
[----:B------:R-:W-:-:S02]  /*08a0*/  LEA R5, R3, R5, 0x4 ;  /* 0x0000000503057211 */ /* 0x000fc400078e20ff */
[C---:B------:R-:W-:Y:S02]  /*08b0*/  LEA R9, R3.reuse, R9, 0x4 ;  /* 0x0000000903097211 */ /* 0x040fe400078e20ff */
[C---:B------:R-:W-:Y:S02]  /*08c0*/  LEA R11, R3.reuse, R11, 0x4 ;  /* 0x0000000b030b7211 */ /* 0x040fe400078e20ff */
[C---:B------:R-:W-:Y:S02]  /*08d0*/  LEA R15, R3.reuse, R15, 0x4 ;  /* 0x0000000f030f7211 */ /* 0x040fe400078e20ff */
[----:B------:R-:W-:Y:S02]  /*08e0*/  LEA R17, R3, R17, 0x4 ;  /* 0x0000001103117211 */ /* 0x000fe400078e20ff */
[----:B------:R-:W-:Y:S01]  /*08f0*/  IADD3 R8, PT, PT, R8, 0x10, RZ ;  /* 0x0000001008087810 */ /* 0x000fe20007ffe0ff */
[----:B---3--:R-:W-:Y:S01]  /*0900*/  FFMA R24, R20, R24, R29 ;  /* 0x0000001814187223 */ /* 0x008fe2000000001d */
[----:B------:R-:W-:Y:S06]  /*0910*/  BRA.U UP0, `(.L_x_3) ;  /* 0xfffffff900647547 */ /* 0x000fec000b83ffff */
.L_x_2:
[----:B------:R-:W-:-:S09]  /*0920*/  ULOP3.LUT UP0, URZ, UR4, 0xf, URZ, 0xc0, !UPT ;  /* 0x0000000f04ff7892 */ /* 0x000fd2000f80c0ff */
[----:B------:R-:W-:Y:S05]  /*0930*/  BRA.U !UP0, `(.L_x_1) ;  /* 0x00000005089c7547 */ /* 0x000fea000b800000 */
[----:B------:R-:W-:-:S04]  /*0940*/  LOP3.LUT R5, R2, 0xf, RZ, 0xc0, !PT ;  /* 0x0000000f02057812 */ /* 0x000fc800078ec0ff */
[C---:B------:R-:W-:Y:S02]  /*0950*/  IADD3 R4, PT, PT, R5.reuse, -0x1, RZ ;  /* 0xffffffff05047810 */ /* 0x040fe40007ffe0ff */
[----:B------:R-:W-:Y:S02]  /*0960*/  LOP3.LUT P1, RZ, R5, 0x7, RZ, 0xc0, !PT ;  /* 0x0000000705ff7812 */ /* 0x000fe4000782c0ff */
[----:B------:R-:W-:-:S13]  /*0970*/  ISETP.GE.U32.AND P0, PT, R4, 0x7, PT ;  /* 0x000000070400780c */ /* 0x000fda0003f06070 */
[----:B------:R-:W-:Y:S05]  /*0980*/  @!P0 BRA `(.L_x_4) ;  /* 0x0000000000b08947 */ /* 0x000fea0003800000 */
[----:B------:R-:W0:Y:S01]  /*0990*/  LDC.64 R6, c[0x0][0x380] ;  /* 0x0000e000ff067b82 */ /* 0x000e220000000a00 */
[----:B------:R-:W-:-:S05]  /*09a0*/  IMAD R10, R8, R3, UR5 ;  /* 0x00000005080a7e24 */ /* 0x000fca000f8e0203 */
[----:B------:R-:W-:Y:S02]  /*09b0*/  IADD3 R12, PT, PT, R10, R3, RZ ;  /* 0x000000030a0c7210 */ /* 0x000fe40007ffe0ff */
[----:B------:R-:W2:Y:S03]  /*09c0*/  LDC.64 R4, c[0x0][0x390] ;  /* 0x0000e400ff047b82 */ /* 0x000ea60000000a00 */
[----:B------:R-:W-:-:S05]  /*09d0*/  IMAD.IADD R14, R12, 0x1, R3 ;  /* 0x000000010c0e7824 */ /* 0x000fca00078e0203 */
[----:B------:R-:W-:Y:S01]  /*09e0*/  IADD3 R16, PT, PT, R14, R3, RZ ;  /* 0x000000030e107210 */ /* 0x000fe20007ffe0ff */
[----:B0-----:R-:W-:-:S04]  /*09f0*/  IMAD.WIDE.U32 R10, R10, 0x4, R6 ;  /* 0x000000040a0a7825 */ /* 0x001fc800078e0006 */
[----:B------:R-:W-:Y:S01]  /*0a00*/  IMAD.WIDE.U32 R12, R12, 0x4, R6 ;  /* 0x000000040c0c7825 */ /* 0x000fe200078e0006 */
[----:B-1----:R0:W3:Y:S03]  /*0a10*/  LDG.E R23, desc[UR10][R10.64] ;  /* 0x0000000a0a177981 */ /* 0x0020e6000c1e1900 */
[----:B--2---:R-:W-:Y:S01]  /*0a20*/  IMAD.WIDE.U32 R4, R8, 0x4, R4 ;  /* 0x0000000408047825 */ /* 0x004fe200078e0004 */
[----:B------:R-:W-:Y:S01]  /*0a30*/  IADD3 R22, PT, PT, R16, R3, RZ ;  /* 0x0000000310167210 */ /* 0x000fe20007ffe0ff */
[----:B------:R1:W2:Y:S04]  /*0a40*/  LDG.E R20, desc[UR10][R12.64] ;  /* 0x0000000a0c147981 */ /* 0x0002a8000c1e1900 */
[----:B------:R-:W3:Y:S01]  /*0a50*/  LDG.E R9, desc[UR10][R4.64] ;  /* 0x0000000a04097981 */ /* 0x000ee2000c1e1900 */
[----:B------:R-:W-:-:S03]  /*0a60*/  IMAD.WIDE.U32 R14, R14, 0x4, R6 ;  /* 0x000000040e0e7825 */ /* 0x000fc600078e0006 */
[----:B------:R-:W2:Y:S01]  /*0a70*/  LDG.E R21, desc[UR10][R4.64+0x4] ;  /* 0x0000040a04157981 */ /* 0x000ea2000c1e1900 */
[--C-:B------:R-:W-:Y:S01]  /*0a80*/  IMAD.WIDE.U32 R16, R16, 0x4, R6.reuse ;  /* 0x0000000410107825 */ /* 0x100fe200078e0006 */
[C---:B------:R-:W-:Y:S02]  /*0a90*/  IADD3 R26, PT, PT, R22.reuse, R3, RZ ;  /* 0x00000003161a7210 */ /* 0x040fe40007ffe0ff */
[----:B------:R4:W5:Y:S01]  /*0aa0*/  LDG.E R18, desc[UR10][R14.64] ;  /* 0x0000000a0e127981 */ /* 0x000962000c1e1900 */
[----:B0-----:R-:W-:-:S03]  /*0ab0*/  IMAD.WIDE.U32 R10, R22, 0x4, R6 ;  /* 0x00000004160a7825 */ /* 0x001fc600078e0006 */
[----:B------:R-:W5:Y:S01]  /*0ac0*/  LDG.E R19, desc[UR10][R4.64+0x8] ;  /* 0x0000080a04137981 */ /* 0x000f62000c1e1900 */
[----:B------:R-:W-:-:S03]  /*0ad0*/  IMAD.IADD R22, R26, 0x1, R3 ;  /* 0x000000011a167824 */ /* 0x000fc600078e0203 */
[----:B------:R-:W5:Y:S01]  /*0ae0*/  LDG.E R16, desc[UR10][R16.64] ;  /* 0x0000000a10107981 */ /* 0x000f62000c1e1900 */
[----:B-1----:R-:W-:-:S03]  /*0af0*/  IMAD.WIDE.U32 R12, R26, 0x4, R6 ;  /* 0x000000041a0c7825 */ /* 0x002fc600078e0006 */
[----:B------:R-:W5:Y:S01]  /*0b00*/  LDG.E R25, desc[UR10][R4.64+0xc] ;  /* 0x00000c0a04197981 */ /* 0x000f62000c1e1900 */
[C---:B------:R-:W-:Y:S01]  /*0b10*/  IADD3 R26, PT, PT, R22.reuse, R3, RZ ;  /* 0x00000003161a7210 */ /* 0x040fe20007ffe0ff */
[--C-:B----4-:R-:W-:Y:S02]  /*0b20*/  IMAD.WIDE.U32 R14, R22, 0x4, R6.reuse ;  /* 0x00000004160e7825 */ /* 0x110fe400078e0006 */
[----:B------:R-:W4:Y:S04]  /*0b30*/  LDG.E R10, desc[UR10][R10.64] ;  /* 0x0000000a0a0a7981 */ /* 0x000f28000c1e1900 */
[----:B------:R-:W4:Y:S01]  /*0b40*/  LDG.E R27, desc[UR10][R4.64+0x10] ;  /* 0x0000100a041b7981 */ /* 0x000f22000c1e1900 */
[----:B------:R-:W-:-:S03]  /*0b50*/  IMAD.WIDE.U32 R6, R26, 0x4, R6 ;  /* 0x000000041a067825 */ /* 0x000fc600078e0006 */
[----:B------:R-:W4:Y:S04]  /*0b60*/  LDG.E R12, desc[UR10][R12.64] ;  /* 0x0000000a0c0c7981 */ /* 0x000f28000c1e1900 */
[----:B------:R-:W4:Y:S04]  /*0b70*/  LDG.E R29, desc[UR10][R4.64+0x14] ;  /* 0x0000140a041d7981 */ /* 0x000f28000c1e1900 */
[----:B------:R-:W4:Y:S04]  /*0b80*/  LDG.E R14, desc[UR10][R14.64] ;  /* 0x0000000a0e0e7981 */ /* 0x000f28000c1e1900 */
[----:B------:R-:W4:Y:S04]  /*0b90*/  LDG.E R17, desc[UR10][R4.64+0x18] ;  /* 0x0000180a04117981 */ /* 0x000f28000c1e1900 */
[----:B------:R-:W4:Y:S04]  /*0ba0*/  LDG.E R6, desc[UR10][R6.64] ;  /* 0x0000000a06067981 */ /* 0x000f28000c1e1900 */
[----:B------:R-:W4:Y:S01]  /*0bb0*/  LDG.E R22, desc[UR10][R4.64+0x1c] ;  /* 0x00001c0a04167981 */ /* 0x000f22000c1e1900 */
[----:B------:R-:W-:Y:S01]  /*0bc0*/  IADD3 R8, PT, PT, R8, 0x8, RZ ;  /* 0x0000000808087810 */ /* 0x000fe20007ffe0ff */
[----:B---3--:R-:W-:-:S04]  /*0bd0*/  FFMA R9, R23, R9, R24 ;  /* 0x0000000917097223 */ /* 0x008fc80000000018 */
[----:B--2---:R-:W-:-:S04]  /*0be0*/  FFMA R9, R20, R21, R9 ;  /* 0x0000001514097223 */ /* 0x004fc80000000009 */
[----:B-----5:R-:W-:-:S04]  /*0bf0*/  FFMA R9, R18, R19, R9 ;  /* 0x0000001312097223 */ /* 0x020fc80000000009 */
[----:B------:R-:W-:-:S04]  /*0c00*/  FFMA R9, R16, R25, R9 ;  /* 0x0000001910097223 */ /* 0x000fc80000000009 */
[----:B----4-:R-:W-:-:S04]  /*0c10*/  FFMA R9, R10, R27, R9 ;  /* 0x0000001b0a097223 */ /* 0x010fc80000000009 */
[----:B------:R-:W-:-:S04]  /*0c20*/  FFMA R9, R12, R29, R9 ;  /* 0x0000001d0c097223 */ /* 0x000fc80000000009 */
[----:B------:R-:W-:-:S04]  /*0c30*/  FFMA R9, R14, R17, R9 ;  /* 0x000000110e097223 */ /* 0x000fc80000000009 */
[----:B------:R-:W-:-:S07]  /*0c40*/  FFMA R24, R6, R22, R9 ;  /* 0x0000001606187223 */ /* 0x000fce0000000009 */
.L_x_4:
[----:B------:R-:W-:Y:S05]  /*0c50*/  @!P1 BRA `(.L_x_1) ;  /* 0x0000000000d49947 */ /* 0x000fea0003800000 */
[----:B------:R-:W-:-:S04]  /*0c60*/  LOP3.LUT R4, R0, 0xffff, RZ, 0xc0, !PT ;  /* 0x0000ffff00047812 */ /* 0x000fc800078ec0ff */
[C---:B------:R-:W-:Y:S02]  /*0c70*/  LOP3.LUT R5, R4.reuse, 0x7, RZ, 0xc0, !PT ;  /* 0x0000000704057812 */ /* 0x040fe400078ec0ff */
[----:B------:R-:W-:Y:S02]  /*0c80*/  LOP3.LUT R4, R4, 0x3, RZ, 0xc0, !PT ;  /* 0x0000000304047812 */ /* 0x000fe400078ec0ff */
[----:B------:R-:W-:Y:S02]  /*0c90*/  IADD3 R5, PT, PT, R5, -0x1, RZ ;  /* 0xffffffff05057810 */ /* 0x000fe40007ffe0ff */
[----:B------:R-:W-:Y:S02]  /*0ca0*/  ISETP.NE.AND P1, PT, R4, RZ, PT ;  /* 0x000000ff0400720c */ /* 0x000fe40003f25270 */
[----:B------:R-:W-:-:S13]  /*0cb0*/  ISETP.GE.U32.AND P0, PT, R5, 0x3, PT ;  /* 0x000000030500780c */ /* 0x000fda0003f06070 */
[----:B------:R-:W-:Y:S05]  /*0cc0*/  @!P0 BRA `(.L_x_5) ;  /* 0x0000000000608947 */ /* 0x000fea0003800000 */
[----:B------:R-:W0:Y:S01]  /*0cd0*/  LDC.64 R6, c[0x0][0x380] ;  /* 0x0000e000ff067b82 */ /* 0x000e220000000a00 */
[----:B------:R-:W-:-:S04]  /*0ce0*/  IMAD R16, R8, R3, UR5 ;  /* 0x0000000508107e24 */ /* 0x000fc8000f8e0203 */
[----:B------:R-:W-:-:S03]  /*0cf0*/  IMAD.IADD R14, R16, 0x1, R3 ;  /* 0x00000001100e7824 */ /* 0x000fc600078e0203 */
[----:B------:R-:W2:Y:S02]  /*0d00*/  LDC.64 R10, c[0x0][0x390] ;  /* 0x0000e400ff0a7b82 */ /* 0x000ea40000000a00 */
[----:B------:R-:W-:-:S04]  /*0d10*/  IADD3 R12, PT, PT, R14, R3, RZ ;  /* 0x000000030e0c7210 */ /* 0x000fc80007ffe0ff */
[----:B------:R-:W-:Y:S01]  /*0d20*/  IADD3 R19, PT, PT, R12, R3, RZ ;  /* 0x000000030c137210 */ /* 0x000fe20007ffe0ff */
[----:B0-----:R-:W-:-:S04]  /*0d30*/  IMAD.WIDE.U32 R16, R16, 0x4, R6 ;  /* 0x0000000410107825 */ /* 0x001fc800078e0006 */
[----:B------:R-:W-:Y:S02]  /*0d40*/  IMAD.WIDE.U32 R14, R14, 0x4, R6 ;  /* 0x000000040e0e7825 */ /* 0x000fe400078e0006 */
[----:B-1----:R-:W3:Y:S02]  /*0d50*/  LDG.E R17, desc[UR10][R16.64] ;  /* 0x0000000a10117981 */ /* 0x002ee4000c1e1900 */
[----:B--2---:R-:W-:Y:S02]  /*0d60*/  IMAD.WIDE.U32 R10, R8, 0x4, R10 ;  /* 0x00000004080a7825 */ /* 0x004fe400078e000a */
[----:B------:R-:W2:Y:S02]  /*0d70*/  LDG.E R14, desc[UR10][R14.64] ;  /* 0x0000000a0e0e7981 */ /* 0x000ea4000c1e1900 */
[--C-:B------:R-:W-:Y:S02]  /*0d80*/  IMAD.WIDE.U32 R12, R12, 0x4, R6.reuse ;  /* 0x000000040c0c7825 */ /* 0x100fe400078e0006 */
[----:B------:R-:W3:Y:S02]  /*0d90*/  LDG.E R5, desc[UR10][R10.64] ;  /* 0x0000000a0a057981 */ /* 0x000ee4000c1e1900 */
[----:B------:R-:W-:-:S02]  /*0da0*/  IMAD.WIDE.U32 R6, R19, 0x4, R6 ;  /* 0x0000000413067825 */ /* 0x000fc400078e0006 */
[----:B------:R-:W2:Y:S04]  /*0db0*/  LDG.E R9, desc[UR10][R10.64+0x4] ;  /* 0x0000040a0a097981 */ /* 0x000ea8000c1e1900 */
[----:B------:R-:W4:Y:S04]  /*0dc0*/  LDG.E R12, desc[UR10][R12.64] ;  /* 0x0000000a0c0c7981 */ /* 0x000f28000c1e1900 */
[----:B------:R-:W4:Y:S04]  /*0dd0*/  LDG.E R18, desc[UR10][R10.64+0x8] ;  /* 0x0000080a0a127981 */ /* 0x000f28000c1e1900 */
[----:B------:R-:W5:Y:S04]  /*0de0*/  LDG.E R6, desc[UR10][R6.64] ;  /* 0x0000000a06067981 */ /* 0x000f68000c1e1900 */
[----:B------:R-:W5:Y:S01]  /*0df0*/  LDG.E R19, desc[UR10][R10.64+0xc] ;  /* 0x00000c0a0a137981 */ /* 0x000f62000c1e1900 */
[----:B------:R-:W-:Y:S01]  /*0e00*/  IADD3 R8, PT, PT, R8, 0x4, RZ ;  /* 0x0000000408087810 */ /* 0x000fe20007ffe0ff */
[----:B---3--:R-:W-:-:S04]  /*0e10*/  FFMA R5, R17, R5, R24 ;  /* 0x0000000511057223 */ /* 0x008fc80000000018 */
[----:B--2---:R-:W-:-:S04]  /*0e20*/  FFMA R5, R14, R9, R5 ;  /* 0x000000090e057223 */ /* 0x004fc80000000005 */
[----:B----4-:R-:W-:-:S04]  /*0e30*/  FFMA R5, R12, R18, R5 ;  /* 0x000000120c057223 */ /* 0x010fc80000000005 */
[----:B-----5:R-:W-:-:S07]  /*0e40*/  FFMA R24, R6, R19, R5 ;  /* 0x0000001306187223 */ /* 0x020fce0000000005 */
.L_x_5:
[----:B------:R-:W-:Y:S05]  /*0e50*/  @!P1 BRA `(.L_x_1) ;  /* 0x0000000000549947 */ /* 0x000fea0003800000 */
[----:B------:R-:W0:Y:S01]  /*0e60*/  LDC.64 R6, c[0x0][0x380] ;  /* 0x0000e000ff067b82 */ /* 0x000e220000000a00 */
[----:B------:R-:W-:-:S07]  /*0e70*/  IMAD R14, R8, R3, UR5 ;  /* 0x00000005080e7e24 */ /* 0x000fce000f8e0203 */
[----:B------:R-:W2:Y:S01]  /*0e80*/  LDC.64 R12, c[0x0][0x390] ;  /* 0x0000e400ff0c7b82 */ /* 0x000ea20000000a00 */
[----:B0-----:R-:W-:-:S06]  /*0e90*/  IMAD.WIDE.U32 R10, R14, 0x4, R6 ;  /* 0x000000040e0a7825 */ /* 0x001fcc00078e0006 */
[----:B-1----:R-:W3:Y:S01]  /*0ea0*/  LDG.E R11, desc[UR10][R10.64] ;  /* 0x0000000a0a0b7981 */ /* 0x002ee2000c1e1900 */
[----:B--2---:R-:W-:-:S05]  /*0eb0*/  IMAD.WIDE.U32 R8, R8, 0x4, R12 ;  /* 0x0000000408087825 */ /* 0x004fca00078e000c */
[----:B------:R-:W3:Y:S01]  /*0ec0*/  LDG.E R5, desc[UR10][R8.64] ;  /* 0x0000000a08057981 */ /* 0x000ee2000c1e1900 */
[----:B------:R-:W-:Y:S01]  /*0ed0*/  ISETP.NE.AND P0, PT, R4, 0x1, PT ;  /* 0x000000010400780c */ /* 0x000fe20003f05270 */
[----:B---3--:R-:W-:-:S12]  /*0ee0*/  FFMA R24, R11, R5, R24 ;  /* 0x000000050b187223 */ /* 0x008fd80000000018 */
[----:B------:R-:W-:Y:S05]  /*0ef0*/  @!P0 BRA `(.L_x_1) ;  /* 0x00000000002c8947 */ /* 0x000fea0003800000 */
[----:B------:R-:W-:Y:S01]  /*0f00*/  ISETP.NE.AND P0, PT, R4, 0x2, PT ;  /* 0x000000020400780c */ /* 0x000fe20003f05270 */
[----:B------:R-:W-:Y:S01]  /*0f10*/  IMAD.IADD R4, R14, 0x1, R3 ;  /* 0x000000010e047824 */ /* 0x000fe200078e0203 */
[----:B------:R-:W2:Y:S11]  /*0f20*/  LDG.E R10, desc[UR10][R8.64+0x4] ;  /* 0x0000040a080a7981 */ /* 0x000eb6000c1e1900 */
[C---:B------:R-:W-:Y:S01]  /*0f30*/  @P0 IADD3 R11, PT, PT, R4.reuse, R3, RZ ;  /* 0x00000003040b0210 */ /* 0x040fe20007ffe0ff */
[----:B------:R-:W-:-:S04]  /*0f40*/  IMAD.WIDE.U32 R4, R4, 0x4, R6 ;  /* 0x0000000404047825 */ /* 0x000fc800078e0006 */
[----:B------:R-:W-:Y:S02]  /*0f50*/  @P0 IMAD.WIDE.U32 R6, R11, 0x4, R6 ;  /* 0x000000040b060825 */ /* 0x000fe400078e0006 */
[----:B------:R-:W2:Y:S04]  /*0f60*/  LDG.E R5, desc[UR10][R4.64] ;  /* 0x0000000a04057981 */ /* 0x000ea8000c1e1900 */
[----:B------:R-:W3:Y:S04]  /*0f70*/  @P0 LDG.E R11, desc[UR10][R8.64+0x8] ;  /* 0x0000080a080b0981 */ /* 0x000ee8000c1e1900 */
[----:B------:R-:W3:Y:S01]  /*0f80*/  @P0 LDG.E R7, desc[UR10][R6.64] ;  /* 0x0000000a06070981 */ /* 0x000ee2000c1e1900 */
[----:B--2---:R-:W-:-:S04]  /*0f90*/  FFMA R24, R5, R10, R24 ;  /* 0x0000000a05187223 */ /* 0x004fc80000000018 */
[----:B---3--:R-:W-:-:S07]  /*0fa0*/  @P0 FFMA R24, R7, R11, R24 ;  /* 0x0000000b07180223 */ /* 0x008fce0000000018 */
.L_x_1:
[----:B------:R-:W0:Y:S01]  /*0fb0*/  LDC.64 R8, c[0x0][0x380] ;  /* 0x0000e000ff087b82 */ /* 0x000e220000000a00 */
[----:B------:R-:W-:Y:S01]  /*0fc0*/  USHF.R.S32.HI UR6, URZ, 0x1f, UR8 ;  /* 0x0000001fff067899 */ /* 0x000fe20008011408 */
[----:B------:R-:W-:-:S05]  /*0fd0*/  IMAD R3, R3, UR5, RZ ;  /* 0x0000000503037c24 */ /* 0x000fca000f8e02ff */
[----:B------:R-:W-:-:S04]  /*0fe0*/  IADD3 R5, P0, PT, R3, UR8, RZ ;  /* 0x0000000803057c10 */ /* 0x000fc8000ff1e0ff */
[----:B------:R-:W-:Y:S01]  /*0ff0*/  LEA.HI.X.SX32 R6, R3, UR6, 0x1, P0 ;  /* 0x0000000603067c11 */ /* 0x000fe200080f0eff */
[----:B------:R-:W2:Y:S01]  /*1000*/  LDCU.64 UR6, c[0x0][0x388] ;  /* 0x00007100ff0677ac */ /* 0x000ea20008000a00 */
[----:B0-----:R-:W-:-:S04]  /*1010*/  LEA R4, P0, R5, R8, 0x2 ;  /* 0x0000000805047211 */ /* 0x001fc800078010ff */
[----:B------:R-:W-:Y:S01]  /*1020*/  LEA.HI.X R5, R5, R9, R6, 0x2, P0 ;  /* 0x0000000905057211 */ /* 0x000fe200000f1406 */
[----:B--2---:R-:W-:-:S04]  /*1030*/  UIMAD.WIDE.U32 UR6, UR5, 0x4, UR6 ;  /* 0x00000004050678a5 */ /* 0x004fc8000f8e0006 */
[----:B-1----:R-:W2:Y:S02]  /*1040*/  LDG.E R12, desc[UR10][R4.64+-0x4] ;  /* 0xfffffc0a040c7981 */ /* 0x002ea4000c1e1900 */
[----:B------:R-:W-:Y:S02]  /*1050*/  MOV R6, UR6 ;  /* 0x0000000600067c02 */ /* 0x000fe40008000f00 */
[----:B------:R-:W-:-:S05]  /*1060*/  MOV R7, UR7 ;  /* 0x0000000700077c02 */ /* 0x000fca0008000f00 */
[----:B------:R-:W3:Y:S01]  /*1070*/  LDG.E R3, desc[UR10][R6.64] ;  /* 0x0000000a06037981 */ /* 0x000ee2000c1e1900 */
[----:B--2---:R-:W0:Y:S01]  /*1080*/  MUFU.RCP R8, R12 ;  /* 0x0000000c00087308 */ /* 0x004e220000001000 */
[----:B---3--:R-:W-:-:S07]  /*1090*/  FADD R3, R3, -R24 ;  /* 0x8000001803037221 */ /* 0x008fce0000000000 */
[----:B------:R-:W1:Y:S01]  /*10a0*/  FCHK P0, R3, R12 ;  /* 0x0000000c03007302 */ /* 0x000e620000000000 */
[----:B0-----:R-:W-:-:S04]  /*10b0*/  FFMA R9, -R12, R8, 1 ;  /* 0x3f8000000c097423 */ /* 0x001fc80000000108 */
[----:B------:R-:W-:-:S04]  /*10c0*/  FFMA R8, R8, R9, R8 ;  /* 0x0000000908087223 */ /* 0x000fc80000000008 */
[----:B------:R-:W-:-:S04]  /*10d0*/  FFMA R9, R3, R8, RZ ;  /* 0x0000000803097223 */ /* 0x000fc800000000ff */
[----:B------:R-:W-:-:S04]  /*10e0*/  FFMA R10, -R12, R9, R3 ;  /* 0x000000090c0a7223 */ /* 0x000fc80000000103 */
[----:B------:R-:W-:Y:S01]  /*10f0*/  FFMA R9, R8, R10, R9 ;  /* 0x0000000a08097223 */ /* 0x000fe20000000009 */
[----:B-1----:R-:W-:Y:S06]  /*1100*/  @!P0 BRA `(.L_x_6) ;  /* 0x00000000000c8947 */ /* 0x002fec0003800000 */
[----:B------:R-:W-:-:S07]  /*1110*/  MOV R6, 0x1130 ;  /* 0x0000113000067802 */ /* 0x000fce0000000f00 */
[----:B------:R-:W-:Y:S05]  /*1120*/  CALL.REL.NOINC `($__internal_0_$__cuda_sm3x_div_rn_noftz_f32_slowpath) ;  /* 0x0000000000307944 */ /* 0x000fea0003c00000 */
[----:B------:R-:W-:-:S07]  /*1130*/  IMAD.MOV.U32 R9, RZ, RZ, R3 ;  /* 0x000000ffff097224 */ /* 0x000fce00078e0003 */
.L_x_6:
[----:B------:R-:W0:Y:S01]  /*1140*/  LDCU.64 UR6, c[0x0][0x390] ;  /* 0x00007200ff0677ac */ /* 0x000e220008000a00 */
[----:B------:R-:W-:Y:S01]  /*1150*/  IADD3 R2, PT, PT, R2, 0x1, RZ ;  /* 0x0000000102027810 */ /* 0x000fe20007ffe0ff */
[----:B------:R-:W-:Y:S01]  /*1160*/  VIADD R0, R0, 0x1 ;  /* 0x0000000100007836 */ /* 0x000fe20000000000 */
[----:B------:R-:W-:Y:S02]  /*1170*/  UISETP.GT.U32.AND UP0, UPT, UR8, 0x1, UPT ;  /* 0x000000010800788c */ /* 0x000fe4000bf04070 */
[----:B------:R-:W-:Y:S02]  /*1180*/  UIADD3 UR4, UPT, UPT, UR4, 0x1, URZ ;  /* 0x0000000104047890 */ /* 0x000fe4000fffe0ff */
[----:B0-----:R-:W-:-:S06]  /*1190*/  UIMAD.WIDE.U32 UR6, UR5, 0x4, UR6 ;  /* 0x00000004050678a5 */ /* 0x001fcc000f8e0006 */
[----:B------:R-:W-:Y:S02]  /*11a0*/  MOV R4, UR6 ;  /* 0x0000000600047c02 */ /* 0x000fe40008000f00 */
[----:B------:R-:W-:-:S05]  /*11b0*/  MOV R5, UR7 ;  /* 0x0000000700057c02 */ /* 0x000fca0008000f00 */
[----:B------:R2:W-:Y:S01]  /*11c0*/  STG.E desc[UR10][R4.64], R9 ;  /* 0x0000000904007986 */ /* 0x0005e2000c10190a */
[----:B------:R-:W-:Y:S05]  /*11d0*/  BRA.U UP0, `(.L_x_7) ;  /* 0xffffffed00ac7547 */ /* 0x000fea000b83ffff */
[----:B------:R-:W-:Y:S05]  /*11e0*/  EXIT ;  /* 0x000000000000794d */ /* 0x000fea0003800000 */
        .weak           $__internal_0_$__cuda_sm3x_div_rn_noftz_f32_slowpath
        .type           $__internal_0_$__cuda_sm3x_div_rn_noftz_f32_slowpath,@function
        .size           $__internal_0_$__cuda_sm3x_div_rn_noftz_f32_slowpath,(.L_x_87 - $__internal_0_$__cuda_sm3x_div_rn_noftz_f32_slowpath)
$__internal_0_$__cuda_sm3x_div_rn_noftz_f32_slowpath:
[--C-:B------:R-:W-:Y:S01]  /*11f0*/  SHF.R.U32.HI R5, RZ, 0x17, R12.reuse ;  /* 0x00000017ff057819 */ /* 0x100fe2000001160c */
[----:B------:R-:W-:Y:S01]  /*1200*/  IMAD.MOV.U32 R8, RZ, RZ, R12 ;  /* 0x000000ffff087224 */ /* 0x000fe200078e000c */
[----:B------:R-:W-:Y:S02]  /*1210*/  SHF.R.U32.HI R4, RZ, 0x17, R3 ;  /* 0x00000017ff047819 */ /* 0x000fe40000011603 */
[----:B------:R-:W-:Y:S02]  /*1220*/  LOP3.LUT R13, R5, 0xff, RZ, 0xc0, !PT ;  /* 0x000000ff050d7812 */ /* 0x000fe400078ec0ff */
[----:B------:R-:W-:Y:S02]  /*1230*/  LOP3.LUT R11, R4, 0xff, RZ, 0xc0, !PT ;  /* 0x000000ff040b7812 */ /* 0x000fe400078ec0ff */
[----:B------:R-:W-:Y:S02]  /*1240*/  IADD3 R10, PT, PT, R13, -0x1, RZ ;  /* 0xffffffff0d0a7810 */ /* 0x000fe40007ffe0ff */
[----:B------:R-:W-:-:S02]  /*1250*/  IADD3 R9, PT, PT, R11, -0x1, RZ ;  /* 0xffffffff0b097810 */ /* 0x000fc40007ffe0ff */
[----:B------:R-:W-:Y:S02]  /*1260*/  ISETP.GT.U32.AND P0, PT, R10, 0xfd, PT ;  /* 0x000000fd0a00780c */ /* 0x000fe40003f04070 */
[----:B------:R-:W-:Y:S02]  /*1270*/  MOV R5, R3 ;  /* 0x0000000300057202 */ /* 0x000fe40000000f00 */
[----:B------:R-:W-:-:S13]  /*1280*/  ISETP.GT.U32.OR P0, PT, R9, 0xfd, P0 ;  /* 0x000000fd0900780c */ /* 0x000fda0000704470 */
[----:B------:R-:W-:Y:S01]  /*1290*/  @!P0 MOV R7, RZ ;  /* 0x000000ff00078202 */ /* 0x000fe20000000f00 */
[----:B------:R-:W-:Y:S06]  /*12a0*/  @!P0 BRA `(.L_x_8) ;  /* 0x0000000000608947 */ /* 0x000fec0003800000 */
[----:B------:R-:W-:Y:S02]  /*12b0*/  FSETP.GTU.FTZ.AND P0, PT, |R3|, +INF , PT ;  /* 0x7f8000000300780b */ /* 0x000fe40003f1c200 */
[----:B------:R-:W-:Y:S02]  /*12c0*/  FSETP.GTU.FTZ.AND P1, PT, |R12|, +INF , PT ;  /* 0x7f8000000c00780b */ /* 0x000fe40003f3c200 */
[----:B------:R-:W-:Y:S02]  /*12d0*/  MOV R4, R12 ;  /* 0x0000000c00047202 */ /* 0x000fe40000000f00 */
[----:B------:R-:W-:-:S13]  /*12e0*/  PLOP3.LUT P0, PT, P0, P1, PT, 0xf8, 0x8f ;  /* 0x00000000008f781c */ /* 0x000fda0000703f70 */
[----:B------:R-:W-:Y:S05]  /*12f0*/  @P0 BRA `(.L_x_9) ;  /* 0x0000000400440947 */ /* 0x000fea0003800000 */
[----:B------:R-:W-:-:S13]  /*1300*/  LOP3.LUT P0, RZ, R8, 0x7fffffff, R5, 0xc8, !PT ;  /* 0x7fffffff08ff7812 */ /* 0x000fda000780c805 */
[----:B------:R-:W-:Y:S05]  /*1310*/  @!P0 BRA `(.L_x_10) ;  /* 0x0000000400348947 */ /* 0x000fea0003800000 */
[C---:B------:R-:W-:Y:S02]  /*1320*/  FSETP.NEU.FTZ.AND P2, PT, |R3|.reuse, +INF , PT ;  /* 0x7f8000000300780b */ /* 0x040fe40003f5d200 */
[----:B------:R-:W-:Y:S02]  /*1330*/  FSETP.NEU.FTZ.AND P1, PT, |R4|, +INF , PT ;  /* 0x7f8000000400780b */ /* 0x000fe40003f3d200 */
[----:B------:R-:W-:-:S11]  /*1340*/  FSETP.NEU.FTZ.AND P0, PT, |R3|, +INF , PT ;  /* 0x7f8000000300780b */ /* 0x000fd60003f1d200 */
[----:B------:R-:W-:Y:S05]  /*1350*/  @!P1 BRA !P2, `(.L_x_10) ;  /* 0x0000000400249947 */ /* 0x000fea0005000000 */
[----:B------:R-:W-:-:S04]  /*1360*/  LOP3.LUT P2, RZ, R5, 0x7fffffff, RZ, 0xc0, !PT ;  /* 0x7fffffff05ff7812 */ /* 0x000fc8000784c0ff */
[----:B------:R-:W-:-:S13]  /*1370*/  PLOP3.LUT P1, PT, P1, P2, PT, 0x2f, 0xf2 ;  /* 0x0000000000f2781c */ /* 0x000fda0000f24577 */
[----:B------:R-:W-:Y:S05]  /*1380*/  @P1 BRA `(.L_x_11) ;  /* 0x0000000400101947 */ /* 0x000fea0003800000 */
[----:B------:R-:W-:-:S04]  /*1390*/  LOP3.LUT P1, RZ, R8, 0x7fffffff, RZ, 0xc0, !PT ;  /* 0x7fffffff08ff7812 */ /* 0x000fc8000782c0ff */
[----:B------:R-:W-:-:S13]  /*13a0*/  PLOP3.LUT P0, PT, P0, P1, PT, 0x2f, 0xf2 ;  /* 0x0000000000f2781c */ /* 0x000fda0000702577 */
[----:B------:R-:W-:Y:S05]  /*13b0*/  @P0 BRA `(.L_x_12) ;  /* 0x0000000000f80947 */ /* 0x000fea0003800000 */
[----:B------:R-:W-:Y:S02]  /*13c0*/  ISETP.GE.AND P0, PT, R9, RZ, PT ;  /* 0x000000ff0900720c */ /* 0x000fe40003f06270 */
[----:B------:R-:W-:-:S11]  /*13d0*/  ISETP.GE.AND P1, PT, R10, RZ, PT ;  /* 0x000000ff0a00720c */ /* 0x000fd60003f26270 */
[----:B------:R-:W-:Y:S01]  /*13e0*/  @P0 MOV R7, RZ ;  /* 0x000000ff00070202 */ /* 0x000fe20000000f00 */
[----:B------:R-:W-:Y:S02]  /*13f0*/  @!P0 IMAD.MOV.U32 R7, RZ, RZ, -0x40 ;  /* 0xffffffc0ff078424 */ /* 0x000fe400078e00ff */
[----:B------:R-:W-:Y:S01]  /*1400*/  @!P0 FFMA R5, R3, 1.84467440737095516160e+19, RZ ;  /* 0x5f80000003058823 */ /* 0x000fe200000000ff */
[----:B------:R-:W-:Y:S02]  /*1410*/  @!P1 FFMA R8, R4, 1.84467440737095516160e+19, RZ ;  /* 0x5f80000004089823 */ /* 0x000fe400000000ff */
[----:B------:R-:W-:-:S07]  /*1420*/  @!P1 IADD3 R7, PT, PT, R7, 0x40, RZ ;  /* 0x0000004007079810 */ /* 0x000fce0007ffe0ff */
.L_x_8:
[----:B------:R-:W-:Y:S02]  /*1430*/  LEA R3, R13, 0xc0800000, 0x17 ;  /* 0xc08000000d037811 */ /* 0x000fe400078eb8ff */
[----:B------:R-:W-:Y:S02]  /*1440*/  IADD3 R4, PT, PT, R11, -0x7f, RZ ;  /* 0xffffff810b047810 */ /* 0x000fe40007ffe0ff */
[----:B------:R-:W-:-:S03]  /*1450*/  IADD3 R8, PT, PT, -R3, R8, RZ ;  /* 0x0000000803087210 */ /* 0x000fc60007ffe1ff */
[----:B------:R-:W-:Y:S01]  /*1460*/  IMAD R3, R4, -0x800000, R5 ;  /* 0xff80000004037824 */ /* 0x000fe200078e0205 */
[----:B------:R0:W1:Y:S01]  /*1470*/  MUFU.RCP R9, R8 ;  /* 0x0000000800097308 */ /* 0x0000620000001000 */
[----:B------:R-:W-:Y:S01]  /*1480*/  FADD.FTZ R10, -R8, -RZ ;  /* 0x800000ff080a7221 */ /* 0x000fe20000010100 */
[----:B0-----:R-:W-:-:S05]  /*1490*/  IADD3 R8, PT, PT, R4, 0x7f, -R13 ;  /* 0x0000007f04087810 */ /* 0x001fca0007ffe80d */
[----:B------:R-:W-:Y:S02]  /*14a0*/  IMAD.IADD R8, R8, 0x1, R7 ;  /* 0x0000000108087824 */ /* 0x000fe400078e0207 */
[----:B-1----:R-:W-:-:S04]  /*14b0*/  FFMA R12, R9, R10, 1 ;  /* 0x3f800000090c7423 */ /* 0x002fc8000000000a */
[----:B------:R-:W-:-:S04]  /*14c0*/  FFMA R14, R9, R12, R9 ;  /* 0x0000000c090e7223 */ /* 0x000fc80000000009 */
[----:B------:R-:W-:-:S04]  /*14d0*/  FFMA R5, R3, R14, RZ ;  /* 0x0000000e03057223 */ /* 0x000fc800000000ff */
[----:B------:R-:W-:-:S04]  /*14e0*/  FFMA R12, R10, R5, R3 ;  /* 0x000000050a0c7223 */ /* 0x000fc80000000003 */
[----:B------:R-:W-:-:S04]  /*14f0*/  FFMA R5, R14, R12, R5 ;  /* 0x0000000c0e057223 */ /* 0x000fc80000000005 */
[----:B------:R-:W-:-:S04]  /*1500*/  FFMA R10, R10, R5, R3 ;  /* 0x000000050a0a7223 */ /* 0x000fc80000000003 */
[----:B------:R-:W-:-:S05]  /*1510*/  FFMA R3, R14, R10, R5 ;  /* 0x0000000a0e037223 */ /* 0x000fca0000000005 */
[----:B------:R-:W-:-:S04]  /*1520*/  SHF.R.U32.HI R4, RZ, 0x17, R3 ;  /* 0x00000017ff047819 */ /* 0x000fc80000011603 */
[----:B------:R-:W-:-:S04]  /*1530*/  LOP3.LUT R4, R4, 0xff, RZ, 0xc0, !PT ;  /* 0x000000ff04047812 */ /* 0x000fc800078ec0ff */
[----:B------:R-:W-:-:S04]  /*1540*/  IADD3 R9, PT, PT, R4, R8, RZ ;  /* 0x0000000804097210 */ /* 0x000fc80007ffe0ff */
[----:B------:R-:W-:-:S04]  /*1550*/  IADD3 R4, PT, PT, R9, -0x1, RZ ;  /* 0xffffffff09047810 */ /* 0x000fc80007ffe0ff */
[----:B------:R-:W-:-:S13]  /*1560*/  ISETP.GE.U32.AND P0, PT, R4, 0xfe, PT ;  /* 0x000000fe0400780c */ /* 0x000fda0003f06070 */
[----:B------:R-:W-:Y:S05]  /*1570*/  @!P0 BRA `(.L_x_13) ;  /* 0x0000000000808947 */ /* 0x000fea0003800000 */
[----:B------:R-:W-:-:S13]  /*1580*/  ISETP.GT.AND P0, PT, R9, 0xfe, PT ;  /* 0x000000fe0900780c */ /* 0x000fda0003f04270 */
[----:B------:R-:W-:Y:S05]  /*1590*/  @P0 BRA `(.L_x_14) ;  /* 0x00000000006c0947 */ /* 0x000fea0003800000 */
[----:B------:R-:W-:-:S13]  /*15a0*/  ISETP.GE.AND P0, PT, R9, 0x1, PT ;  /* 0x000000010900780c */ /* 0x000fda0003f06270 */
[----:B------:R-:W-:Y:S05]  /*15b0*/  @P0 BRA `(.L_x_15) ;  /* 0x0000000000980947 */ /* 0x000fea0003800000 */
[----:B------:R-:W-:Y:S02]  /*15c0*/  ISETP.GE.AND P0, PT, R9, -0x18, PT ;  /* 0xffffffe80900780c */ /* 0x000fe40003f06270 */
[----:B------:R-:W-:-:S11]  /*15d0*/  LOP3.LUT R3, R3, 0x80000000, RZ, 0xc0, !PT ;  /* 0x8000000003037812 */ /* 0x000fd600078ec0ff */
[----:B------:R-:W-:Y:S05]  /*15e0*/  @!P0 BRA `(.L_x_15) ;  /* 0x00000000008c8947 */ /* 0x000fea0003800000 */
[-CC-:B------:R-:W-:Y:S01]  /*15f0*/  FFMA.RZ R4, R14, R10.reuse, R5.reuse ;  /* 0x0000000a0e047223 */ /* 0x180fe2000000c005 */
[C---:B------:R-:W-:Y:S02]  /*1600*/  IADD3 R8, PT, PT, R9.reuse, 0x20, RZ ;  /* 0x0000002009087810 */ /* 0x040fe40007ffe0ff */
[C---:B------:R-:W-:Y:S02]  /*1610*/  ISETP.NE.AND P2, PT, R9.reuse, RZ, PT ;  /* 0x000000ff0900720c */ /* 0x040fe40003f45270 */
[----:B------:R-:W-:Y:S01]  /*1620*/  LOP3.LUT R7, R4, 0x7fffff, RZ, 0xc0, !PT ;  /* 0x007fffff04077812 */ /* 0x000fe200078ec0ff */
[CCC-:B------:R-:W-:Y:S01]  /*1630*/  FFMA.RP R4, R14.reuse, R10.reuse, R5.reuse ;  /* 0x0000000a0e047223 */ /* 0x1c0fe20000008005 */
[----:B------:R-:W-:Y:S01]  /*1640*/  FFMA.RM R5, R14, R10, R5 ;  /* 0x0000000a0e057223 */ /* 0x000fe20000004005 */
[----:B------:R-:W-:Y:S01]  /*1650*/  ISETP.NE.AND P1, PT, R9, RZ, PT ;  /* 0x000000ff0900720c */ /* 0x000fe20003f25270 */
[----:B------:R-:W-:Y:S01]  /*1660*/  IMAD.MOV R9, RZ, RZ, -R9 ;  /* 0x000000ffff097224 */ /* 0x000fe200078e0a09 */
[----:B------:R-:W-:-:S02]  /*1670*/  LOP3.LUT R7, R7, 0x800000, RZ, 0xfc, !PT ;  /* 0x0080000007077812 */ /* 0x000fc400078efcff */
[----:B------:R-:W-:Y:S02]  /*1680*/  FSETP.NEU.FTZ.AND P0, PT, R4, R5, PT ;  /* 0x000000050400720b */ /* 0x000fe40003f1d000 */
[----:B------:R-:W-:Y:S02]  /*1690*/  SHF.L.U32 R8, R7, R8, RZ ;  /* 0x0000000807087219 */ /* 0x000fe400000006ff */
[----:B------:R-:W-:Y:S02]  /*16a0*/  SEL R4, R9, RZ, P2 ;  /* 0x000000ff09047207 */ /* 0x000fe40001000000 */
[----:B------:R-:W-:Y:S02]  /*16b0*/  ISETP.NE.AND P1, PT, R8, RZ, P1 ;  /* 0x000000ff0800720c */ /* 0x000fe40000f25270 */
[----:B------:R-:W-:Y:S02]  /*16c0*/  SHF.R.U32.HI R4, RZ, R4, R7 ;  /* 0x00000004ff047219 */ /* 0x000fe40000011607 */
[----:B------:R-:W-:-:S02]  /*16d0*/  PLOP3.LUT P0, PT, P0, P1, PT, 0xf8, 0x8f ;  /* 0x00000000008f781c */ /* 0x000fc40000703f70 */
[----:B------:R-:W-:Y:S02]  /*16e0*/  SHF.R.U32.HI R8, RZ, 0x1, R4 ;  /* 0x00000001ff087819 */ /* 0x000fe40000011604 */
[----:B------:R-:W-:-:S04]  /*16f0*/  SEL R5, RZ, 0x1, !P0 ;  /* 0x00000001ff057807 */ /* 0x000fc80004000000 */
[----:B------:R-:W-:-:S04]  /*1700*/  LOP3.LUT R5, R5, 0x1, R8, 0xf8, !PT ;  /* 0x0000000105057812 */ /* 0x000fc800078ef808 */
[----:B------:R-:W-:-:S04]  /*1710*/  LOP3.LUT R5, R5, R4, RZ, 0xc0, !PT ;  /* 0x0000000405057212 */ /* 0x000fc800078ec0ff */
[----:B------:R-:W-:-:S04]  /*1720*/  IADD3 R8, PT, PT, R8, R5, RZ ;  /* 0x0000000508087210 */ /* 0x000fc80007ffe0ff */
[----:B------:R-:W-:Y:S01]  /*1730*/  LOP3.LUT R3, R8, R3, RZ, 0xfc, !PT ;  /* 0x0000000308037212 */ /* 0x000fe200078efcff */
[----:B------:R-:W-:Y:S06]  /*1740*/  BRA `(.L_x_15) ;  /* 0x0000000000347947 */ /* 0x000fec0003800000 */
.L_x_14:
[----:B------:R-:W-:-:S04]  /*1750*/  LOP3.LUT R3, R3, 0x80000000, RZ, 0xc0, !PT ;  /* 0x8000000003037812 */ /* 0x000fc800078ec0ff */
[----:B------:R-:W-:Y:S01]  /*1760*/  LOP3.LUT R3, R3, 0x7f800000, RZ, 0xfc, !PT ;  /* 0x7f80000003037812 */ /* 0x000fe200078efcff */
[----:B------:R-:W-:Y:S06]  /*1770*/  BRA `(.L_x_15) ;  /* 0x0000000000287947 */ /* 0x000fec0003800000 */
.L_x_13:
[----:B------:R-:W-:Y:S01]  /*1780*/  LEA R3, R8, R3, 0x17 ;  /* 0x0000000308037211 */ /* 0x000fe200078eb8ff */
[----:B------:R-:W-:Y:S06]  /*1790*/  BRA `(.L_x_15) ;  /* 0x0000000000207947 */ /* 0x000fec0003800000 */
.L_x_12:
[----:B------:R-:W-:-:S04]  /*17a0*/  LOP3.LUT R3, R8, 0x80000000, R5, 0x48, !PT ;  /* 0x8000000008037812 */ /* 0x000fc800078e4805 */
[----:B------:R-:W-:Y:S01]  /*17b0*/  LOP3.LUT R3, R3, 0x7f800000, RZ, 0xfc, !PT ;  /* 0x7f80000003037812 */ /* 0x000fe200078efcff */
[----:B------:R-:W-:Y:S06]  /*17c0*/  BRA `(.L_x_15) ;  /* 0x0000000000147947 */ /* 0x000fec0003800000 */
.L_x_11:
[----:B------:R-:W-:Y:S01]  /*17d0*/  LOP3.LUT R3, R8, 0x80000000, R5, 0x48, !PT ;  /* 0x8000000008037812 */ /* 0x000fe200078e4805 */
[----:B------:R-:W-:Y:S06]  /*17e0*/  BRA `(.L_x_15) ;  /* 0x00000000000c7947 */ /* 0x000fec0003800000 */
.L_x_10:
[----:B------:R-:W0:Y:S01]  /*17f0*/  MUFU.RSQ R3, -QNAN ;  /* 0xffc0000000037908 */ /* 0x000e220000001400 */
[----:B------:R-:W-:Y:S05]  /*1800*/  BRA `(.L_x_15) ;  /* 0x0000000000047947 */ /* 0x000fea0003800000 */
.L_x_9:
[----:B------:R-:W-:-:S07]  /*1810*/  FADD.FTZ R3, R3, R4 ;  /* 0x0000000403037221 */ /* 0x000fce0000010000 */
.L_x_15:
[----:B------:R-:W-:-:S04]  /*1820*/  HFMA2 R7, -RZ, RZ, 0, 0 ;  /* 0x00000000ff077431 */ /* 0x000fc800000001ff */
[----:B0-----:R-:W-:Y:S05]  /*1830*/  RET.REL.NODEC R6 `(_Z21solve_backward_kernelPfS_S_i) ;  /* 0xffffffe406f07950 */ /* 0x001fea0003c3ffff */
.L_x_16:
        /* <DEDUP_REMOVED lines=12> */
.L_x_87:


//--------------------- .text._Z20solve_forward_kernelPfS_S_i --------------------------
	.section	.text._Z20solve_forward_kernelPfS_S_i,"ax",@progbits
	.align	128
        .global         _Z20solve_forward_kernelPfS_S_i
        .type           _Z20solve_forward_kernelPfS_S_i,@function
        .size           _Z20solve_forward_kernelPfS_S_i,(.L_x_88 - _Z20solve_forward_kernelPfS_S_i)
        .other          _Z20solve_forward_kernelPfS_S_i,@"STO_CUDA_ENTRY STV_DEFAULT"
_Z20solve_forward_kernelPfS_S_i:
.text._Z20solve_forward_kernelPfS_S_i:
[----:B------:R-:W-:Y:S08]  /*0000*/  LDC R1, c[0x0][0x37c] ;  /* 0x0000df00ff017b82 */ /* 0x000ff00000000800 */
[----:B------:R-:W0:Y:S02]  /*0010*/  LDC R0, c[0x0][0x398] ;  /* 0x0000e600ff007b82 */ /* 0x000e240000000800 */
[----:B0-----:R-:W-:-:S13]  /*0020*/  ISETP.GE.AND P0, PT, R0, 0x1, PT ;  /* 0x000000010000780c */ /* 0x001fda0003f06270 */
[----:B------:R-:W-:Y:S05]  /*0030*/  @!P0 EXIT ;  /* 0x000000000000894d */ /* 0x000fea0003800000 */
[----:B------:R-:W0:Y:S01]  /*0040*/  LDCU.64 UR6, c[0x0][0x380] ;  /* 0x00007000ff0677ac */ /* 0x000e220008000a00 */
[----:B------:R-:W-:Y:S01]  /*0050*/  IMAD.MOV.U32 R6, RZ, RZ, RZ ;  /* 0x000000ffff067224 */ /* 0x000fe200078e00ff */
[----:B------:R-:W-:Y:S01]  /*0060*/  PRMT R7, RZ, 0x7610, R7 ;  /* 0x00007610ff077816 */ /* 0x000fe20000000007 */
[----:B------:R-:W1:Y:S01]  /*0070*/  LDCU.64 UR4, c[0x0][0x390] ;  /* 0x00007200ff0477ac */ /* 0x000e620008000a00 */
[----:B------:R-:W-:Y:S01]  /*0080*/  PRMT R8, RZ, 0x7610, R8 ;  /* 0x00007610ff087816 */ /* 0x000fe20000000008 */
[----:B------:R-:W2:Y:S01]  /*0090*/  LDCU.64 UR8, c[0x0][0x358] ;  /* 0x00006b00ff0877ac */ /* 0x000ea20008000a00 */
[----:B0-----:R-:W-:Y:S02]  /*00a0*/  UIADD3 UR6, UP0, UPT, UR6, 0x20, URZ ;  /* 0x0000002006067890 */ /* 0x001fe4000ff1e0ff */
[----:B-1----:R-:W-:Y:S02]  /*00b0*/  UIADD3 UR4, UP1, UPT, UR4, 0x20, URZ ;  /* 0x0000002004047890 */ /* 0x002fe4000ff3e0ff */
[----:B------:R-:W-:-:S02]  /*00c0*/  UIADD3.X UR7, UPT, UPT, URZ, UR7, URZ, UP0, !UPT ;  /* 0x00000007ff077290 */ /* 0x000fc400087fe4ff */
[----:B--2---:R-:W-:-:S12]  /*00d0*/  UIADD3.X UR5, UPT, UPT, URZ, UR5, URZ, UP1, !UPT ;  /* 0x00000005ff057290 */ /* 0x004fd80008ffe4ff */
.L_x_23:
[----:B------:R-:W-:Y:S01]  /*00e0*/  ISETP.NE.AND P0, PT, R6, RZ, PT ;  /* 0x000000ff0600720c */ /* 0x000fe20003f05270 */
[----:B------:R-:W-:-:S12]  /*00f0*/  IMAD.MOV.U32 R13, RZ, RZ, RZ ;  /* 0x000000ffff0d7224 */ /* 0x000fd800078e00ff */
[----:B------:R-:W-:Y:S05]  /*0100*/  @!P0 BRA `(.L_x_17) ;  /* 0x0000000800a08947 */ /* 0x000fea0003800000 */
[----:B------:R-:W0:Y:S01]  /*0110*/  LDCU UR10, c[0x0][0x398] ;  /* 0x00007300ff0a77ac */ /* 0x000e220008000800 */
[C---:B------:R-:W-:Y:S01]  /*0120*/  ISETP.GE.U32.AND P1, PT, R6.reuse, 0x10, PT ;  /* 0x000000100600780c */ /* 0x040fe20003f26070 */
[----:B------:R-:W-:Y:S01]  /*0130*/  HFMA2 R13, -RZ, RZ, 0, 0 ;  /* 0x00000000ff0d7431 */ /* 0x000fe200000001ff */
[C---:B------:R-:W-:Y:S01]  /*0140*/  LOP3.LUT P0, RZ, R6.reuse, 0xf, RZ, 0xc0, !PT ;  /* 0x0000000f06ff7812 */ /* 0x040fe2000780c0ff */
[----:B------:R-:W-:Y:S02]  /*0150*/  IMAD.MOV.U32 R9, RZ, RZ, RZ ;  /* 0x000000ffff097224 */ /* 0x000fe400078e00ff */
[----:B0-----:R-:W-:-:S08]  /*0160*/  IMAD R0, R6, UR10, RZ ;  /* 0x0000000a06007c24 */ /* 0x001fd0000f8e02ff */
[----:B------:R-:W-:Y:S05]  /*0170*/  @!P1 BRA `(.L_x_18) ;  /* 0x0000000400089947 */ /* 0x000fea0003800000 */
[----:B------:R-:W-:Y:S01]  /*0180*/  MOV R3, UR7 ;  /* 0x0000000700037c02 */ /* 0x000fe20008000f00 */
[----:B------:R-:W-:Y:S01]  /*0190*/  IMAD.U32 R2, RZ, RZ, UR6 ;  /* 0x00000006ff027e24 */ /* 0x000fe2000f8e00ff */
[C---:B------:R-:W-:Y:S02]  /*01a0*/  LOP3.LUT R10, R6.reuse, 0xfffffff0, RZ, 0xc0, !PT ;  /* 0xfffffff0060a7812 */ /* 0x040fe400078ec0ff */
[----:B------:R-:W-:Y:S01]  /*01b0*/  LOP3.LUT R9, R6, 0x7ffffff0, RZ, 0xc0, !PT ;  /* 0x7ffffff006097812 */ /* 0x000fe200078ec0ff */
[----:B------:R-:W-:Y:S01]  /*01c0*/  IMAD.WIDE.U32 R2, R0, 0x4, R2 ;  /* 0x0000000400027825 */ /* 0x000fe200078e0002 */
[----:B------:R-:W-:Y:S02]  /*01d0*/  MOV R13, RZ ;  /* 0x000000ff000d7202 */ /* 0x000fe40000000f00 */
[----:B------:R-:W-:Y:S01]  /*01e0*/  IADD3 R10, PT, PT, -R10, RZ, RZ ;  /* 0x000000ff0a0a7210 */ /* 0x000fe20007ffe1ff */
[----:B------:R-:W-:Y:S02]  /*01f0*/  IMAD.MOV.U32 R4, RZ, RZ, R2 ;  /* 0x000000ffff047224 */ /* 0x000fe400078e0002 */
[----:B------:R-:W-:-:S02]  /*0200*/  IMAD.MOV.U32 R5, RZ, RZ, R3 ;  /* 0x000000ffff057224 */ /* 0x000fc400078e0003 */
[----:B------:R-:W-:Y:S02]  /*0210*/  IMAD.U32 R2, RZ, RZ, UR4 ;  /* 0x00000004ff027e24 */ /* 0x000fe4000f8e00ff */
[----:B------:R-:W-:-:S07]  /*0220*/  IMAD.U32 R3, RZ, RZ, UR5 ;  /* 0x00000005ff037e24 */ /* 0x000fce000f8e00ff */
.L_x_19:
[----:B------:R-:W2:Y:S04]  /*0230*/  LDG.E R14, desc[UR8][R4.64+-0x20] ;  /* 0xffffe008040e7981 */ /* 0x000ea8000c1e1900 */
[----:B------:R-:W2:Y:S04]  /*0240*/  LDG.E R15, desc[UR8][R2.64+-0x20] ;  /* 0xffffe008020f7981 */ /* 0x000ea8000c1e1900 */
[----:B------:R-:W3:Y:S04]  /*0250*/  LDG.E R16, desc[UR8][R4.64+-0x1c] ;  /* 0xffffe40804107981 */ /* 0x000ee8000c1e1900 */
[----:B------:R-:W3:Y:S04]  /*0260*/  LDG.E R25, desc[UR8][R2.64+-0x1c] ;  /* 0xffffe40802197981 */ /* 0x000ee8000c1e1900 */
[----:B------:R-:W4:Y:S04]  /*0270*/  LDG.E R17, desc[UR8][R4.64+-0x18] ;  /* 0xffffe80804117981 */ /* 0x000f28000c1e1900 */
[----:B------:R-:W4:Y:S04]  /*0280*/  LDG.E R18, desc[UR8][R2.64+-0x18] ;  /* 0xffffe80802127981 */ /* 0x000f28000c1e1900 */
[----:B------:R-:W5:Y:S04]  /*0290*/  LDG.E R21, desc[UR8][R4.64+-0x14] ;  /* 0xffffec0804157981 */ /* 0x000f68000c1e1900 */
[----:B------:R-:W5:Y:S04]  /*02a0*/  LDG.E R22, desc[UR8][R2.64+-0x14] ;  /* 0xffffec0802167981 */ /* 0x000f68000c1e1900 */
[----:B------:R-:W5:Y:S04]  /*02b0*/  LDG.E R23, desc[UR8][R4.64+-0x10] ;  /* 0xfffff00804177981 */ /* 0x000f68000c1e1900 */
[----:B------:R-:W5:Y:S04]  /*02c0*/  LDG.E R24, desc[UR8][R2.64+-0x10] ;  /* 0xfffff00802187981 */ /* 0x000f68000c1e1900 */
[----:B------:R-:W5:Y:S04]  /*02d0*/  LDG.E R19, desc[UR8][R4.64+-0xc] ;  /* 0xfffff40804137981 */ /* 0x000f68000c1e1900 */
[----:B------:R-:W5:Y:S04]  /*02e0*/  LDG.E R20, desc[UR8][R2.64+-0xc] ;  /* 0xfffff40802147981 */ /* 0x000f68000c1e1900 */
[----:B------:R-:W5:Y:S04]  /*02f0*/  LDG.E R11, desc[UR8][R4.64+-0x8] ;  /* 0xfffff808040b7981 */ /* 0x000f68000c1e1900 */
[----:B------:R-:W5:Y:S01]  /*0300*/  LDG.E R12, desc[UR8][R2.64+-0x8] ;  /* 0xfffff808020c7981 */ /* 0x000f62000c1e1900 */
[----:B--2---:R-:W-:-:S03]  /*0310*/  FFMA R15, R14, R15, R13 ;  /* 0x0000000f0e0f7223 */ /* 0x004fc6000000000d */
[----:B------:R-:W2:Y:S04]  /*0320*/  LDG.E R13, desc[UR8][R4.64+-0x4] ;  /* 0xfffffc08040d7981 */ /* 0x000ea8000c1e1900 */
[----:B------:R-:W2:Y:S01]  /*0330*/  LDG.E R14, desc[UR8][R2.64+-0x4] ;  /* 0xfffffc08020e7981 */ /* 0x000ea2000c1e1900 */
[----:B---3--:R-:W-:-:S03]  /*0340*/  FFMA R26, R16, R25, R15 ;  /* 0x00000019101a7223 */ /* 0x008fc6000000000f */
[----:B------:R-:W3:Y:S04]  /*0350*/  LDG.E R15, desc[UR8][R4.64] ;  /* 0x00000008040f7981 */ /* 0x000ee8000c1e1900 */
[----:B------:R-:W3:Y:S01]  /*0360*/  LDG.E R16, desc[UR8][R2.64] ;  /* 0x0000000802107981 */ /* 0x000ee2000c1e1900 */
[----:B----4-:R-:W-:-:S03]  /*0370*/  FFMA R26, R17, R18, R26 ;  /* 0x00000012111a7223 */ /* 0x010fc6000000001a */
[----:B------:R-:W4:Y:S04]  /*0380*/  LDG.E R17, desc[UR8][R4.64+0x4] ;  /* 0x0000040804117981 */ /* 0x000f28000c1e1900 */
[----:B------:R-:W4:Y:S01]  /*0390*/  LDG.E R18, desc[UR8][R2.64+0x4] ;  /* 0x0000040802127981 */ /* 0x000f22000c1e1900 */
[----:B-----5:R-:W-:-:S03]  /*03a0*/  FFMA R26, R21, R22, R26 ;  /* 0x00000016151a7223 */ /* 0x020fc6000000001a */
[----:B------:R-:W5:Y:S04]  /*03b0*/  LDG.E R21, desc[UR8][R4.64+0x8] ;  /* 0x0000080804157981 */ /* 0x000f68000c1e1900 */
[----:B------:R-:W5:Y:S01]  /*03c0*/  LDG.E R22, desc[UR8][R2.64+0x8] ;  /* 0x0000080802167981 */ /* 0x000f62000c1e1900 */
[----:B------:R-:W-:-:S03]  /*03d0*/  FFMA R26, R23, R24, R26 ;  /* 0x00000018171a7223 */ /* 0x000fc6000000001a */
        /* <DEDUP_REMOVED lines=8> */
[----:B--2---:R-:W-:-:S03]  /*0460*/  FFMA R26, R13, R14, R26 ;  /* 0x0000000e0d1a7223 */ /* 0x004fc6000000001a */
[----:B------:R-:W2:Y:S04]  /*0470*/  LDG.E R14, desc[UR8][R4.64+0x18] ;  /* 0x00001808040e7981 */ /* 0x000ea8000c1e1900 */
[----:B------:R-:W2:Y:S01]  /*0480*/  LDG.E R13, desc[UR8][R2.64+0x18] ;  /* 0x00001808020d7981 */ /* 0x000ea2000c1e1900 */
[----:B---3--:R-:W-:-:S03]  /*0490*/  FFMA R26, R15, R16, R26 ;  /* 0x000000100f1a7223 */ /* 0x008fc6000000001a */
[----:B------:R0:W3:Y:S04]  /*04a0*/  LDG.E R15, desc[UR8][R4.64+0x1c] ;  /* 0x00001c08040f7981 */ /* 0x0000e8000c1e1900 */
[----:B------:R1:W3:Y:S01]  /*04b0*/  LDG.E R16, desc[UR8][R2.64+0x1c] ;  /* 0x00001c0802107981 */ /* 0x0002e2000c1e1900 */
[----:B------:R-:W-:Y:S02]  /*04c0*/  VIADD R10, R10, 0x10 ;  /* 0x000000100a0a7836 */ /* 0x000fe40000000000 */
[----:B----4-:R-:W-:-:S03]  /*04d0*/  FFMA R18, R17, R18, R26 ;  /* 0x0000001211127223 */ /* 0x010fc6000000001a */
[----:B------:R-:W-:Y:S02]  /*04e0*/  ISETP.NE.AND P1, PT, R10, RZ, PT ;  /* 0x000000ff0a00720c */ /* 0x000fe40003f25270 */
[----:B0-----:R-:W-:Y:S01]  /*04f0*/  IADD3 R4, P2, PT, R4, 0x40, RZ ;  /* 0x0000004004047810 */ /* 0x001fe20007f5e0ff */
[----:B-----5:R-:W-:Y:S01]  /*0500*/  FFMA R18, R21, R22, R18 ;  /* 0x0000001615127223 */ /* 0x020fe20000000012 */
[----:B-1----:R-:W-:-:S03]  /*0510*/  IADD3 R2, P3, PT, R2, 0x40, RZ ;  /* 0x0000004002027810 */ /* 0x002fc60007f7e0ff */
[----:B------:R-:W-:Y:S01]  /*0520*/  IMAD.X R5, RZ, RZ, R5, P2 ;  /* 0x000000ffff057224 */ /* 0x000fe200010e0605 */
[----:B------:R-:W-:Y:S01]  /*0530*/  IADD3.X R3, PT, PT, RZ, R3, RZ, P3, !PT ;  /* 0x00000003ff037210 */ /* 0x000fe20001ffe4ff */
[----:B------:R-:W-:-:S04]  /*0540*/  FFMA R18, R23, R24, R18 ;  /* 0x0000001817127223 */ /* 0x000fc80000000012 */
[----:B------:R-:W-:-:S04]  /*0550*/  FFMA R18, R19, R20, R18 ;  /* 0x0000001413127223 */ /* 0x000fc80000000012 */
[----:B------:R-:W-:-:S04]  /*0560*/  FFMA R11, R11, R12, R18 ;  /* 0x0000000c0b0b7223 */ /* 0x000fc80000000012 */
[----:B--2---:R-:W-:-:S04]  /*0570*/  FFMA R14, R14, R13, R11 ;  /* 0x0000000d0e0e7223 */ /* 0x004fc8000000000b */
[----:B---3--:R-:W-:Y:S01]  /*0580*/  FFMA R13, R15, R16, R14 ;  /* 0x000000100f0d7223 */ /* 0x008fe2000000000e */
[----:B------:R-:W-:Y:S06]  /*0590*/  @P1 BRA `(.L_x_19) ;  /* 0xfffffffc00241947 */ /* 0x000fec000383ffff */
.L_x_18:
[----:B------:R-:W-:Y:S05]  /*05a0*/  @!P0 BRA `(.L_x_17) ;  /* 0x0000000400788947 */ /* 0x000fea0003800000 */
[----:B------:R-:W-:-:S04]  /*05b0*/  LOP3.LUT R3, R8, 0xf, RZ, 0xc0, !PT ;  /* 0x0000000f08037812 */ /* 0x000fc800078ec0ff */
[C---:B------:R-:W-:Y:S01]  /*05c0*/  LOP3.LUT P1, RZ, R3.reuse, 0x7, RZ, 0xc0, !PT ;  /* 0x0000000703ff7812 */ /* 0x040fe2000782c0ff */
[----:B------:R-:W-:-:S05]  /*05d0*/  VIADD R2, R3, 0xffffffff ;  /* 0xffffffff03027836 */ /* 0x000fca0000000000 */
[----:B------:R-:W-:-:S13]  /*05e0*/  ISETP.GE.U32.AND P0, PT, R2, 0x7, PT ;  /* 0x000000070200780c */ /* 0x000fda0003f06070 */
[----:B------:R-:W-:Y:S05]  /*05f0*/  @!P0 BRA `(.L_x_20) ;  /* 0x00000000008c8947 */ /* 0x000fea0003800000 */
[----:B------:R-:W0:Y:S01]  /*0600*/  LDC.64 R10, c[0x0][0x380] ;  /* 0x0000e000ff0a7b82 */ /* 0x000e220000000a00 */
[C---:B------:R-:W-:Y:S01]  /*0610*/  IADD3 R12, P0, PT, R0.reuse, R9, RZ ;  /* 0x00000009000c7210 */ /* 0x040fe20007f1e0ff */
[----:B------:R-:W-:-:S03]  /*0620*/  IMAD.IADD R15, R0, 0x1, R9 ;  /* 0x00000001000f7824 */ /* 0x000fc600078e0209 */
[----:B------:R-:W-:-:S03]  /*0630*/  IADD3.X R14, PT, PT, RZ, RZ, RZ, P0, !PT ;  /* 0x000000ffff0e7210 */ /* 0x000fc600007fe4ff */
[----:B------:R-:W1:Y:S08]  /*0640*/  LDC.64 R2, c[0x0][0x380] ;  /* 0x0000e000ff027b82 */ /* 0x000e700000000a00 */
[----:B------:R-:W2:Y:S01]  /*0650*/  LDC.64 R4, c[0x0][0x390] ;  /* 0x0000e400ff047b82 */ /* 0x000ea20000000a00 */
[----:B0-----:R-:W-:-:S05]  /*0660*/  IMAD.WIDE.U32 R10, R15, 0x4, R10 ;  /* 0x000000040f0a7825 */ /* 0x001fca00078e000a */
[----:B------:R-:W3:Y:S01]  /*0670*/  LDG.E R18, desc[UR8][R10.64] ;  /* 0x000000080a127981 */ /* 0x000ee2000c1e1900 */
[----:B-1----:R-:W-:-:S04]  /*0680*/  LEA R2, P0, R12, R2, 0x2 ;  /* 0x000000020c027211 */ /* 0x002fc800078010ff */
[----:B------:R-:W-:Y:S01]  /*0690*/  LEA.HI.X R3, R12, R3, R14, 0x2, P0 ;  /* 0x000000030c037211 */ /* 0x000fe200000f140e */
[----:B--2---:R-:W-:-:S04]  /*06a0*/  IMAD.WIDE.U32 R4, R9, 0x4, R4 ;  /* 0x0000000409047825 */ /* 0x004fc800078e0004 */
[----:B------:R-:W2:Y:S04]  /*06b0*/  LDG.E R21, desc[UR8][R2.64+0x4] ;  /* 0x0000040802157981 */ /* 0x000ea8000c1e1900 */
[----:B------:R-:W3:Y:S04]  /*06c0*/  LDG.E R19, desc[UR8][R4.64] ;  /* 0x0000000804137981 */ /* 0x000ee8000c1e1900 */
[----:B------:R-:W2:Y:S04]  /*06d0*/  LDG.E R20, desc[UR8][R4.64+0x4] ;  /* 0x0000040804147981 */ /* 0x000ea8000c1e1900 */
        /* <DEDUP_REMOVED lines=12> */
[----:B------:R-:W-:-:S02]  /*07a0*/  VIADD R9, R9, 0x8 ;  /* 0x0000000809097836 */ /* 0x000fc40000000000 */
[----:B---3--:R-:W-:-:S04]  /*07b0*/  FFMA R18, R18, R19, R13 ;  /* 0x0000001312127223 */ /* 0x008fc8000000000d */
[----:B--2---:R-:W-:-:S04]  /*07c0*/  FFMA R18, R21, R20, R18 ;  /* 0x0000001415127223 */ /* 0x004fc80000000012 */
[----:B----4-:R-:W-:-:S04]  /*07d0*/  FFMA R18, R23, R22, R18 ;  /* 0x0000001617127223 */ /* 0x010fc80000000012 */
[----:B-----5:R-:W-:-:S04]  /*07e0*/  FFMA R25, R25, R24, R18 ;  /* 0x0000001819197223 */ /* 0x020fc80000000012 */
[----:B------:R-:W-:-:S04]  /*07f0*/  FFMA R17, R16, R17, R25 ;  /* 0x0000001110117223 */ /* 0x000fc80000000019 */
[----:B------:R-:W-:-:S04]  /*0800*/  FFMA R15, R12, R15, R17 ;  /* 0x0000000f0c0f7223 */ /* 0x000fc80000000011 */
[----:B------:R-:W-:-:S04]  /*0810*/  FFMA R11, R10, R11, R15 ;  /* 0x0000000b0a0b7223 */ /* 0x000fc8000000000f */
[----:B------:R-:W-:-:S07]  /*0820*/  FFMA R13, R26, R14, R11 ;  /* 0x0000000e1a0d7223 */ /* 0x000fce000000000b */
.L_x_20:
[----:B------:R-:W-:Y:S05]  /*0830*/  @!P1 BRA `(.L_x_17) ;  /* 0x0000000000d49947 */ /* 0x000fea0003800000 */
[----:B------:R-:W-:-:S04]  /*0840*/  LOP3.LUT R2, R7, 0xffff, RZ, 0xc0, !PT ;  /* 0x0000ffff07027812 */ /* 0x000fc800078ec0ff */
[C---:B------:R-:W-:Y:S02]  /*0850*/  LOP3.LUT R3, R2.reuse, 0x7, RZ, 0xc0, !PT ;  /* 0x0000000702037812 */ /* 0x040fe400078ec0ff */
[----:B------:R-:W-:-:S03]  /*0860*/  LOP3.LUT R2, R2, 0x3, RZ, 0xc0, !PT ;  /* 0x0000000302027812 */ /* 0x000fc600078ec0ff */
[----:B------:R-:W-:Y:S01]  /*0870*/  VIADD R3, R3, 0xffffffff ;  /* 0xffffffff03037836 */ /* 0x000fe20000000000 */
[----:B------:R-:W-:-:S04]  /*0880*/  ISETP.NE.AND P1, PT, R2, RZ, PT ;  /* 0x000000ff0200720c */ /* 0x000fc80003f25270 */
[----:B------:R-:W-:-:S13]  /*0890*/  ISETP.GE.U32.AND P0, PT, R3, 0x3, PT ;  /* 0x000000030300780c */ /* 0x000fda0003f06070 */
[----:B------:R-:W-:Y:S05]  /*08a0*/  @!P0 BRA `(.L_x_21) ;  /* 0x00000000005c8947 */ /* 0x000fea0003800000 */
[----:B------:R-:W0:Y:S01]  /*08b0*/  LDC.64 R14, c[0x0][0x380] ;  /* 0x0000e000ff0e7b82 */ /* 0x000e220000000a00 */
[CC--:B------:R-:W-:Y:S02]  /*08c0*/  IADD3 R3, PT, PT, R0.reuse, R9.reuse, RZ ;  /* 0x0000000900037210 */ /* 0x0c0fe40007ffe0ff */
[----:B------:R-:W-:-:S05]  /*08d0*/  IADD3 R12, P0, PT, R0, R9, RZ ;  /* 0x00000009000c7210 */ /* 0x000fca0007f1e0ff */
[----:B------:R-:W1:Y:S08]  /*08e0*/  LDC.64 R4, c[0x0][0x380] ;  /* 0x0000e000ff047b82 */ /* 0x000e700000000a00 */
[----:B------:R-:W2:Y:S01]  /*08f0*/  LDC.64 R10, c[0x0][0x390] ;  /* 0x0000e400ff0a7b82 */ /* 0x000ea20000000a00 */
[----:B0-----:R-:W-:-:S04]  /*0900*/  IMAD.WIDE.U32 R14, R3, 0x4, R14 ;  /* 0x00000004030e7825 */ /* 0x001fc800078e000e */
[----:B------:R-:W-:Y:S02]  /*0910*/  IMAD.X R3, RZ, RZ, RZ, P0 ;  /* 0x000000ffff037224 */ /* 0x000fe400000e06ff */
        /* <DEDUP_REMOVED lines=10> */
[----:B------:R-:W5:Y:S01]  /*09c0*/  LDG.E R20, desc[UR8][R4.64+0xc] ;  /* 0x00000c0804147981 */ /* 0x000f62000c1e1900 */
[----:B------:R-:W-:-:S02]  /*09d0*/  VIADD R9, R9, 0x4 ;  /* 0x0000000409097836 */ /* 0x000fc40000000000 */
[----:B---3--:R-:W-:-:S04]  /*09e0*/  FFMA R3, R14, R3, R13 ;  /* 0x000000030e037223 */ /* 0x008fc8000000000d */
[----:B--2---:R-:W-:-:S04]  /*09f0*/  FFMA R3, R12, R16, R3 ;  /* 0x000000100c037223 */ /* 0x004fc80000000003 */
[----:B----4-:R-:W-:-:S04]  /*0a00*/  FFMA R3, R18, R17, R3 ;  /* 0x0000001112037223 */ /* 0x010fc80000000003 */
[----:B-----5:R-:W-:-:S07]  /*0a10*/  FFMA R13, R20, R19, R3 ;  /* 0x00000013140d7223 */ /* 0x020fce0000000003 */
.L_x_21:
[----:B------:R-:W-:Y:S05]  /*0a20*/  @!P1 BRA `(.L_x_17) ;  /* 0x0000000000589947 */ /* 0x000fea0003800000 */
[----:B------:R-:W0:Y:S01]  /*0a30*/  LDC.64 R10, c[0x0][0x380] ;  /* 0x0000e000ff0a7b82 */ /* 0x000e220000000a00 */
[----:B------:R-:W-:-:S07]  /*0a40*/  IADD3 R3, PT, PT, R0, R9, RZ ;  /* 0x0000000900037210 */ /* 0x000fce0007ffe0ff */
[----:B------:R-:W1:Y:S01]  /*0a50*/  LDC.64 R4, c[0x0][0x390] ;  /* 0x0000e400ff047b82 */ /* 0x000e620000000a00 */
[----:B0-----:R-:W-:-:S06]  /*0a60*/  IMAD.WIDE.U32 R10, R3, 0x4, R10 ;  /* 0x00000004030a7825 */ /* 0x001fcc00078e000a */
[----:B------:R-:W2:Y:S01]  /*0a70*/  LDG.E R10, desc[UR8][R10.64] ;  /* 0x000000080a0a7981 */ /* 0x000ea2000c1e1900 */
[----:B-1----:R-:W-:-:S05]  /*0a80*/  IMAD.WIDE.U32 R4, R9, 0x4, R4 ;  /* 0x0000000409047825 */ /* 0x002fca00078e0004 */
[----:B------:R-:W2:Y:S01]  /*0a90*/  LDG.E R3, desc[UR8][R4.64] ;  /* 0x0000000804037981 */ /* 0x000ea2000c1e1900 */
[----:B------:R-:W-:Y:S01]  /*0aa0*/  ISETP.NE.AND P0, PT, R2, 0x1, PT ;  /* 0x000000010200780c */ /* 0x000fe20003f05270 */
[----:B--2---:R-:W-:-:S12]  /*0ab0*/  FFMA R13, R10, R3, R13 ;  /* 0x000000030a0d7223 */ /* 0x004fd8000000000d */
[----:B------:R-:W-:Y:S05]  /*0ac0*/  @!P0 BRA `(.L_x_17) ;  /* 0x0000000000308947 */ /* 0x000fea0003800000 */
[----:B------:R-:W0:Y:S01]  /*0ad0*/  LDC.64 R10, c[0x0][0x380] ;  /* 0x0000e000ff0a7b82 */ /* 0x000e220000000a00 */
[----:B------:R-:W-:Y:S02]  /*0ae0*/  IADD3 R0, P1, PT, R0, R9, RZ ;  /* 0x0000000900007210 */ /* 0x000fe40007f3e0ff */
[----:B------:R-:W-:Y:S01]  /*0af0*/  ISETP.NE.AND P0, PT, R2, 0x2, PT ;  /* 0x000000020200780c */ /* 0x000fe20003f05270 */
[----:B------:R-:W2:Y:S02]  /*0b00*/  LDG.E R9, desc[UR8][R4.64+0x4] ;  /* 0x0000040804097981 */ /* 0x000ea4000c1e1900 */
[----:B------:R-:W-:Y:S01]  /*0b10*/  IMAD.X R3, RZ, RZ, RZ, P1 ;  /* 0x000000ffff037224 */ /* 0x000fe200008e06ff */
[----:B0-----:R-:W-:-:S04]  /*0b20*/  LEA R2, P1, R0, R10, 0x2 ;  /* 0x0000000a00027211 */ /* 0x001fc800078210ff */
[----:B------:R-:W-:-:S05]  /*0b30*/  LEA.HI.X R3, R0, R11, R3, 0x2, P1 ;  /* 0x0000000b00037211 */ /* 0x000fca00008f1403 */
[----:B------:R-:W3:Y:S04]  /*0b40*/  @P0 LDG.E R11, desc[UR8][R4.64+0x8] ;  /* 0x00000808040b0981 */ /* 0x000ee8000c1e1900 */
[----:B------:R-:W2:Y:S04]  /*0b50*/  LDG.E R0, desc[UR8][R2.64+0x4] ;  /* 0x0000040802007981 */ /* 0x000ea8000c1e1900 */
[----:B------:R-:W3:Y:S01]  /*0b60*/  @P0 LDG.E R10, desc[UR8][R2.64+0x8] ;  /* 0x00000808020a0981 */ /* 0x000ee2000c1e1900 */
[----:B--2---:R-:W-:-:S04]  /*0b70*/  FFMA R13, R0, R9, R13 ;  /* 0x00000009000d7223 */ /* 0x004fc8000000000d */
[----:B---3--:R-:W-:-:S07]  /*0b80*/  @P0 FFMA R13, R10, R11, R13 ;  /* 0x0000000b0a0d0223 */ /* 0x008fce000000000d */
.L_x_17:
[----:B------:R-:W0:Y:S08]  /*0b90*/  LDC R9, c[0x0][0x398] ;  /* 0x0000e600ff097b82 */ /* 0x000e300000000800 */
[----:B------:R-:W1:Y:S08]  /*0ba0*/  LDC.64 R4, c[0x0][0x380] ;  /* 0x0000e000ff047b82 */ /* 0x000e700000000a00 */
[----:B------:R-:W2:Y:S01]  /*0bb0*/  LDC.64 R2, c[0x0][0x388] ;  /* 0x0000e200ff027b82 */ /* 0x000ea20000000a00 */
[----:B0-----:R-:W-:-:S04]  /*0bc0*/  IMAD R9, R6, R9, R6 ;  /* 0x0000000906097224 */ /* 0x001fc800078e0206 */
[----:B-1----:R-:W-:-:S05]  /*0bd0*/  IMAD.WIDE.U32 R4, R9, 0x4, R4 ;  /* 0x0000000409047825 */ /* 0x002fca00078e0004 */
[----:B------:R-:W3:Y:S01]  /*0be0*/  LDG.E R15, desc[UR8][R4.64] ;  /* 0x00000008040f7981 */ /* 0x000ee2000c1e1900 */
[----:B--2---:R-:W-:-:S05]  /*0bf0*/  IMAD.WIDE.U32 R2, R6, 0x4, R2 ;  /* 0x0000000406027825 */ /* 0x004fca00078e0002 */
[----:B------:R-:W2:Y:S01]  /*0c00*/  LDG.E R0, desc[UR8][R2.64] ;  /* 0x0000000802007981 */ /* 0x000ea2000c1e1900 */
[----:B---3--:R-:W0:Y:S01]  /*0c10*/  MUFU.RCP R9, R15 ;  /* 0x0000000f00097308 */ /* 0x008e220000001000 */
[----:B--2---:R-:W-:-:S07]  /*0c20*/  FADD R0, R0, -R13 ;  /* 0x8000000d00007221 */ /* 0x004fce0000000000 */
        /* <DEDUP_REMOVED lines=8> */
[----:B------:R-:W-:Y:S05]  /*0cb0*/  CALL.REL.NOINC `($__internal_1_$__cuda_sm3x_div_rn_noftz_f32_slowpath) ;  /* 0x00000000002c7944 */ /* 0x000fea0003c00000 */
[----:B------:R-:W-:-:S07]  /*0cc0*/  IMAD.MOV.U32 R9, RZ, RZ, R0 ;  /* 0x000000ffff097224 */ /* 0x000fce00078e0000 */
.L_x_22:
[----:B------:R-:W0:Y:S01]  /*0cd0*/  LDC.64 R2, c[0x0][0x390] ;  /* 0x0000e400ff027b82 */ /* 0x000e220000000a00 */
[----:B------:R-:W1:Y:S01]  /*0ce0*/  LDCU UR10, c[0x0][0x398] ;  /* 0x00007300ff0a77ac */ /* 0x000e620008000800 */
[----:B------:R-:W-:Y:S02]  /*0cf0*/  VIADD R8, R8, 0x1 ;  /* 0x0000000108087836 */ /* 0x000fe40000000000 */
[----:B------:R-:W-:Y:S02]  /*0d00*/  VIADD R7, R7, 0x1 ;  /* 0x0000000107077836 */ /* 0x000fe40000000000 */
[C---:B0-----:R-:W-:Y:S01]  /*0d10*/  IMAD.WIDE.U32 R2, R6.reuse, 0x4, R2 ;  /* 0x0000000406027825 */ /* 0x041fe200078e0002 */
[----:B------:R-:W-:-:S04]  /*0d20*/  IADD3 R6, PT, PT, R6, 0x1, RZ ;  /* 0x0000000106067810 */ /* 0x000fc80007ffe0ff */
[----:B------:R0:W-:Y:S01]  /*0d30*/  STG.E desc[UR8][R2.64], R9 ;  /* 0x0000000902007986 */ /* 0x0001e2000c101908 */
[----:B-1----:R-:W-:-:S13]  /*0d40*/  ISETP.NE.AND P0, PT, R6, UR10, PT ;  /* 0x0000000a06007c0c */ /* 0x002fda000bf05270 */
[----:B0-----:R-:W-:Y:S05]  /*0d50*/  @P0 BRA `(.L_x_23) ;  /* 0xfffffff000e00947 */ /* 0x001fea000383ffff */
[----:B------:R-:W-:Y:S05]  /*0d60*/  EXIT ;  /* 0x000000000000794d */ /* 0x000fea0003800000 */
        .weak           $__internal_1_$__cuda_sm3x_div_rn_noftz_f32_slowpath
        .type           $__internal_1_$__cuda_sm3x_div_rn_noftz_f32_slowpath,@function
        .size           $__internal_1_$__cuda_sm3x_div_rn_noftz_f32_slowpath,(.L_x_88 - $__internal_1_$__cuda_sm3x_div_rn_noftz_f32_slowpath)
$__internal_1_$__cuda_sm3x_div_rn_noftz_f32_slowpath:
[----:B------:R-:W-:Y:S01]  /*0d70*/  SHF.R.U32.HI R4, RZ, 0x17, R15 ;  /* 0x00000017ff047819 */ /* 0x000fe2000001160f */
[--C-:B------:R-:W-:Y:S01]  /*0d80*/  IMAD.MOV.U32 R5, RZ, RZ, R0.reuse ;  /* 0x000000ffff057224 */ /* 0x100fe200078e0000 */
[----:B------:R-:W-:Y:S02]  /*0d90*/  SHF.R.U32.HI R3, RZ, 0x17, R0 ;  /* 0x00000017ff037819 */ /* 0x000fe40000011600 */
[----:B------:R-:W-:Y:S02]  /*0da0*/  LOP3.LUT R13, R4, 0xff, RZ, 0xc0, !PT ;  /* 0x000000ff040d7812 */ /* 0x000fe400078ec0ff */
[----:B------:R-:W-:Y:S02]  /*0db0*/  LOP3.LUT R12, R3, 0xff, RZ, 0xc0, !PT ;  /* 0x000000ff030c7812 */ /* 0x000fe400078ec0ff */
[----:B------:R-:W-:Y:S02]  /*0dc0*/  IADD3 R11, PT, PT, R13, -0x1, RZ ;  /* 0xffffffff0d0b7810 */ /* 0x000fe40007ffe0ff */
[----:B------:R-:W-:Y:S01]  /*0dd0*/  MOV R10, R15 ;  /* 0x0000000f000a7202 */ /* 0x000fe20000000f00 */
[----:B------:R-:W-:Y:S01]  /*0de0*/  VIADD R9, R12, 0xffffffff ;  /* 0xffffffff0c097836 */ /* 0x000fe20000000000 */
[----:B------:R-:W-:-:S04]  /*0df0*/  ISETP.GT.U32.AND P0, PT, R11, 0xfd, PT ;  /* 0x000000fd0b00780c */ /* 0x000fc80003f04070 */
[----:B------:R-:W-:-:S13]  /*0e00*/  ISETP.GT.U32.OR P0, PT, R9, 0xfd, P0 ;  /* 0x000000fd0900780c */ /* 0x000fda0000704470 */
[----:B------:R-:W-:Y:S01]  /*0e10*/  @!P0 IMAD.MOV.U32 R4, RZ, RZ, RZ ;  /* 0x000000ffff048224 */ /* 0x000fe200078e00ff */
[----:B------:R-:W-:Y:S06]  /*0e20*/  @!P0 BRA `(.L_x_24) ;  /* 0x0000000000608947 */ /* 0x000fec0003800000 */
[----:B------:R-:W-:Y:S01]  /*0e30*/  FSETP.GTU.FTZ.AND P0, PT, |R0|, +INF , PT ;  /* 0x7f8000000000780b */ /* 0x000fe20003f1c200 */
[----:B------:R-:W-:Y:S01]  /*0e40*/  IMAD.MOV.U32 R3, RZ, RZ, R15 ;  /* 0x000000ffff037224 */ /* 0x000fe200078e000f */
[----:B------:R-:W-:-:S04]  /*0e50*/  FSETP.GTU.FTZ.AND P1, PT, |R15|, +INF , PT ;  /* 0x7f8000000f00780b */ /* 0x000fc80003f3c200 */
        /* <DEDUP_REMOVED lines=19> */
[----:B------:R-:W-:Y:S01]  /*0f90*/  @!P1 FFMA R10, R3, 1.84467440737095516160e+19, RZ ;  /* 0x5f800000030a9823 */ /* 0x000fe200000000ff */
[----:B------:R-:W-:-:S07]  /*0fa0*/  @!P1 VIADD R4, R4, 0x40 ;  /* 0x0000004004049836 */ /* 0x000fce0000000000 */
.L_x_24:
[----:B------:R-:W-:-:S04]  /*0fb0*/  LEA R3, R13, 0xc0800000, 0x17 ;  /* 0xc08000000d037811 */ /* 0x000fc800078eb8ff */
[----:B------:R-:W-:Y:S01]  /*0fc0*/  IADD3 R3, PT, PT, -R3, R10, RZ ;  /* 0x0000000a03037210 */ /* 0x000fe20007ffe1ff */
[----:B------:R-:W-:-:S03]  /*0fd0*/  VIADD R10, R12, 0xffffff81 ;  /* 0xffffff810c0a7836 */ /* 0x000fc60000000000 */
[----:B------:R-:W0:Y:S01]  /*0fe0*/  MUFU.RCP R9, R3 ;  /* 0x0000000300097308 */ /* 0x000e220000001000 */
[----:B------:R-:W-:Y:S01]  /*0ff0*/  FADD.FTZ R11, -R3, -RZ ;  /* 0x800000ff030b7221 */ /* 0x000fe20000010100 */
[----:B------:R-:W-:-:S03]  /*1000*/  IMAD R0, R10, -0x800000, R5 ;  /* 0xff8000000a007824 */ /* 0x000fc600078e0205 */
[----:B0-----:R-:W-:-:S04]  /*1010*/  FFMA R12, R9, R11, 1 ;  /* 0x3f800000090c7423 */ /* 0x001fc8000000000b */
[----:B------:R-:W-:-:S04]  /*1020*/  FFMA R14, R9, R12, R9 ;  /* 0x0000000c090e7223 */ /* 0x000fc80000000009 */
[----:B------:R-:W-:-:S04]  /*1030*/  FFMA R5, R0, R14, RZ ;  /* 0x0000000e00057223 */ /* 0x000fc800000000ff */
[----:B------:R-:W-:-:S04]  /*1040*/  FFMA R12, R11, R5, R0 ;  /* 0x000000050b0c7223 */ /* 0x000fc80000000000 */
[----:B------:R-:W-:Y:S01]  /*1050*/  FFMA R9, R14, R12, R5 ;  /* 0x0000000c0e097223 */ /* 0x000fe20000000005 */
[----:B------:R-:W-:-:S03]  /*1060*/  IADD3 R5, PT, PT, R10, 0x7f, -R13 ;  /* 0x0000007f0a057810 */ /* 0x000fc60007ffe80d */
[----:B------:R-:W-:Y:S02]  /*1070*/  FFMA R12, R11, R9, R0 ;  /* 0x000000090b0c7223 */ /* 0x000fe40000000000 */
[----:B------:R-:W-:Y:S02]  /*1080*/  IMAD.IADD R5, R5, 0x1, R4 ;  /* 0x0000000105057824 */ /* 0x000fe400078e0204 */
[----:B------:R-:W-:-:S05]  /*1090*/  FFMA R0, R14, R12, R9 ;  /* 0x0000000c0e007223 */ /* 0x000fca0000000009 */
[----:B------:R-:W-:-:S04]  /*10a0*/  SHF.R.U32.HI R3, RZ, 0x17, R0 ;  /* 0x00000017ff037819 */ /* 0x000fc80000011600 */
[----:B------:R-:W-:-:S04]  /*10b0*/  LOP3.LUT R3, R3, 0xff, RZ, 0xc0, !PT ;  /* 0x000000ff03037812 */ /* 0x000fc800078ec0ff */
[----:B------:R-:W-:-:S05]  /*10c0*/  IADD3 R11, PT, PT, R3, R5, RZ ;  /* 0x00000005030b7210 */ /* 0x000fca0007ffe0ff */
[----:B------:R-:W-:-:S05]  /*10d0*/  VIADD R3, R11, 0xffffffff ;  /* 0xffffffff0b037836 */ /* 0x000fca0000000000 */
        /* <DEDUP_REMOVED lines=9> */
[CCC-:B------:R-:W-:Y:S01]  /*1170*/  FFMA.RZ R3, R14.reuse, R12.reuse, R9.reuse ;  /* 0x0000000c0e037223 */ /* 0x1c0fe2000000c009 */
[C---:B------:R-:W-:Y:S01]  /*1180*/  IADD3 R10, PT, PT, R11.reuse, 0x20, RZ ;  /* 0x000000200b0a7810 */ /* 0x040fe20007ffe0ff */
[CCC-:B------:R-:W-:Y:S01]  /*1190*/  FFMA.RM R4, R14.reuse, R12.reuse, R9.reuse ;  /* 0x0000000c0e047223 */ /* 0x1c0fe20000004009 */
[----:B------:R-:W-:Y:S02]  /*11a0*/  ISETP.NE.AND P2, PT, R11, RZ, PT ;  /* 0x000000ff0b00720c */ /* 0x000fe40003f45270 */
[----:B------:R-:W-:Y:S01]  /*11b0*/  LOP3.LUT R5, R3, 0x7fffff, RZ, 0xc0, !PT ;  /* 0x007fffff03057812 */ /* 0x000fe200078ec0ff */
[----:B------:R-:W-:Y:S01]  /*11c0*/  FFMA.RP R3, R14, R12, R9 ;  /* 0x0000000c0e037223 */ /* 0x000fe20000008009 */
[----:B------:R-:W-:Y:S01]  /*11d0*/  IMAD.MOV R9, RZ, RZ, -R11 ;  /* 0x000000ffff097224 */ /* 0x000fe200078e0a0b */
[----:B------:R-:W-:Y:S02]  /*11e0*/  ISETP.NE.AND P1, PT, R11, RZ, PT ;  /* 0x000000ff0b00720c */ /* 0x000fe40003f25270 */
        /* <DEDUP_REMOVED lines=14> */
.L_x_30:
[----:B------:R-:W-:-:S04]  /*12d0*/  LOP3.LUT R0, R0, 0x80000000, RZ, 0xc0, !PT ;  /* 0x8000000000007812 */ /* 0x000fc800078ec0ff */
[----:B------:R-:W-:Y:S01]  /*12e0*/  LOP3.LUT R0, R0, 0x7f800000, RZ, 0xfc, !PT ;  /* 0x7f80000000007812 */ /* 0x000fe200078efcff */
[----:B------:R-:W-:Y:S06]  /*12f0*/  BRA `(.L_x_31) ;  /* 0x0000000000287947 */ /* 0x000fec0003800000 */
.L_x_29:
[----:B------:R-:W-:Y:S01]  /*1300*/  IMAD R0, R5, 0x800000, R0 ;  /* 0x0080000005007824 */ /* 0x000fe200078e0200 */
[----:B------:R-:W-:Y:S06]  /*1310*/  BRA `(.L_x_31) ;  /* 0x0000000000207947 */ /* 0x000fec0003800000 */
.L_x_28:
[----:B------:R-:W-:-:S04]  /*1320*/  LOP3.LUT R0, R10, 0x80000000, R5, 0x48, !PT ;  /* 0x800000000a007812 */ /* 0x000fc800078e4805 */
[----:B------:R-:W-:Y:S01]  /*1330*/  LOP3.LUT R0, R0, 0x7f800000, RZ, 0xfc, !PT ;  /* 0x7f80000000007812 */ /* 0x000fe200078efcff */
[----:B------:R-:W-:Y:S06]  /*1340*/  BRA `(.L_x_31) ;  /* 0x0000000000147947 */ /* 0x000fec0003800000 */
.L_x_27:
[----:B------:R-:W-:Y:S01]  /*1350*/  LOP3.LUT R0, R10, 0x80000000, R5, 0x48, !PT ;  /* 0x800000000a007812 */ /* 0x000fe200078e4805 */
[----:B------:R-:W-:Y:S06]  /*1360*/  BRA `(.L_x_31) ;  /* 0x00000000000c7947 */ /* 0x000fec0003800000 */
.L_x_26:
[----:B------:R-:W0:Y:S01]  /*1370*/  MUFU.RSQ R0, -QNAN ;  /* 0xffc0000000007908 */ /* 0x000e220000001400 */
[----:B------:R-:W-:Y:S05]  /*1380*/  BRA `(.L_x_31) ;  /* 0x0000000000047947 */ /* 0x000fea0003800000 */
.L_x_25:
[----:B------:R-:W-:-:S07]  /*1390*/  FADD.FTZ R0, R0, R3 ;  /* 0x0000000300007221 */ /* 0x000fce0000010000 */
.L_x_31:
[----:B------:R-:W-:-:S04]  /*13a0*/  HFMA2 R3, -RZ, RZ, 0, 0 ;  /* 0x00000000ff037431 */ /* 0x000fc800000001ff */
[----:B0-----:R-:W-:Y:S05]  /*13b0*/  RET.REL.NODEC R2 `(_Z20solve_forward_kernelPfS_S_i) ;  /* 0xffffffec02107950 */ /* 0x001fea0003c3ffff */
.L_x_32:
        /* <DEDUP_REMOVED lines=12> */
.L_x_88:


//--------------------- .text._Z22cholesky_decomp_kernelPfS_i --------------------------
	.section	.text._Z22cholesky_decomp_kernelPfS_i,"ax",@progbits
	.align	128
        .global         _Z22cholesky_decomp_kernelPfS_i
        .type           _Z22cholesky_decomp_kernelPfS_i,@function
        .size           _Z22cholesky_decomp_kernelPfS_i,(.L_x_90 - _Z22cholesky_decomp_kernelPfS_i)
        .other          _Z22cholesky_decomp_kernelPfS_i,@"STO_CUDA_ENTRY STV_DEFAULT"
_Z22cholesky_decomp_kernelPfS_i:
.text._Z22cholesky_decomp_kernelPfS_i:
[----:B------:R-:W-:Y:S08]  /*0000*/  LDC R1, c[0x0][0x37c] ;  /* 0x0000df00ff017b82 */ /* 0x000ff00000000800 */
[----:B------:R-:W0:Y:S02]  /*0010*/  LDC R0, c[0x0][0x390] ;  /* 0x0000e400ff007b82 */ /* 0x000e240000000800 */
[----:B0-----:R-:W-:-:S13]  /*0020*/  ISETP.GE.AND P0, PT, R0, 0x1, PT ;  /* 0x000000010000780c */ /* 0x001fda0003f06270 */
[----:B------:R-:W-:Y:S05]  /*0030*/  @!P0 EXIT ;  /* 0x000000000000894d */ /* 0x000fea0003800000 */
[----:B------:R-:W0:Y:S01]  /*0040*/  LDCU.64 UR4, c[0x0][0x388] ;  /* 0x00007100ff0477ac */ /* 0x000e220008000a00 */
[----:B------:R-:W-:Y:S01]  /*0050*/  IMAD.MOV.U32 R0, RZ, RZ, RZ ;  /* 0x000000ffff007224 */ /* 0x000fe200078e00ff */
[----:B------:R-:W1:Y:S01]  /*0060*/  LDCU.64 UR6, c[0x0][0x358] ;  /* 0x00006b00ff0677ac */ /* 0x000e620008000a00 */
[----:B0-----:R-:W-:-:S04]  /*0070*/  UIADD3 UR4, UP0, UPT, UR4, 0x20, URZ ;  /* 0x0000002004047890 */ /* 0x001fc8000ff1e0ff */
[----:B------:R-:W-:Y:S02]  /*0080*/  UIADD3.X UR5, UPT, UPT, URZ, UR5, URZ, UP0, !UPT ;  /* 0x00000005ff057290 */ /* 0x000fe400087fe4ff */
[----:B------:R-:W-:-:S04]  /*0090*/  IMAD.U32 R14, RZ, RZ, UR4 ;  /* 0x00000004ff0e7e24 */ /* 0x000fc8000f8e00ff */
[----:B-1----:R-:W-:-:S07]  /*00a0*/  MOV R15, UR5 ;  /* 0x00000005000f7c02 */ /* 0x002fce0008000f00 */
.L_x_44:
[----:B0-----:R-:W0:Y:S01]  /*00b0*/  LDC R3, c[0x0][0x390] ;  /* 0x0000e400ff037b82 */ /* 0x001e220000000800 */
[----:B------:R-:W-:Y:S01]  /*00c0*/  IMAD.MOV.U32 R5, RZ, RZ, RZ ;  /* 0x000000ffff057224 */ /* 0x000fe200078e00ff */
[----:B------:R-:W-:Y:S02]  /*00d0*/  PRMT R2, RZ, 0x7610, R2 ;  /* 0x00007610ff027816 */ /* 0x000fe40000000002 */
[----:B------:R-:W-:-:S04]  /*00e0*/  PRMT R4, RZ, 0x7610, R4 ;  /* 0x00007610ff047816 */ /* 0x000fc80000000004 */
[----:B-1----:R-:W1:Y:S08]  /*00f0*/  LDC.64 R12, c[0x0][0x380] ;  /* 0x0000e000ff0c7b82 */ /* 0x002e700000000a00 */
[----:B------:R-:W2:Y:S01]  /*0100*/  LDC.64 R10, c[0x0][0x388] ;  /* 0x0000e200ff0a7b82 */ /* 0x000ea20000000a00 */
[----:B0-----:R-:W-:-:S04]  /*0110*/  IMAD R3, R0, R3, RZ ;  /* 0x0000000300037224 */ /* 0x001fc800078e02ff */
[C---:B------:R-:W-:Y:S02]  /*0120*/  IMAD.IADD R7, R3.reuse, 0x1, R0 ;  /* 0x0000000103077824 */ /* 0x040fe400078e0200 */
[----:B------:R-:W-:-:S04]  /*0130*/  IMAD.WIDE.U32 R8, R3, 0x4, R14 ;  /* 0x0000000403087825 */ /* 0x000fc800078e000e */
[----:B-1----:R-:W-:-:S04]  /*0140*/  IMAD.WIDE.U32 R12, R7, 0x4, R12 ;  /* 0x00000004070c7825 */ /* 0x002fc800078e000c */
[----:B--2---:R-:W-:-:S07]  /*0150*/  IMAD.WIDE.U32 R10, R7, 0x4, R10 ;  /* 0x00000004070a7825 */ /* 0x004fce00078e000a */
.L_x_43:
[----:B------:R-:W-:Y:S01]  /*0160*/  ISETP.NE.AND P0, PT, R5, RZ, PT ;  /* 0x000000ff0500720c */ /* 0x000fe20003f05270 */
[----:B------:R-:W-:-:S12]  /*0170*/  HFMA2 R23, -RZ, RZ, 0, 0 ;  /* 0x00000000ff177431 */ /* 0x000fd800000001ff */
[----:B01----:R-:W-:Y:S05]  /*0180*/  @!P0 BRA `(.L_x_33) ;  /* 0x0000000800d08947 */ /* 0x003fea0003800000 */
[----:B------:R-:W0:Y:S01]  /*0190*/  LDC R6, c[0x0][0x390] ;  /* 0x0000e400ff067b82 */ /* 0x000e220000000800 */
[C---:B------:R-:W-:Y:S02]  /*01a0*/  ISETP.GE.U32.AND P1, PT, R5.reuse, 0x10, PT ;  /* 0x000000100500780c */ /* 0x040fe40003f26070 */
[----:B------:R-:W-:Y:S02]  /*01b0*/  CS2R R22, SRZ ;  /* 0x0000000000167805 */ /* 0x000fe4000001ff00 */
[C---:B------:R-:W-:Y:S01]  /*01c0*/  LOP3.LUT P0, RZ, R5.reuse, 0xf, RZ, 0xc0, !PT ;  /* 0x0000000f05ff7812 */ /* 0x040fe2000780c0ff */
[----:B0-----:R-:W-:-:S08]  /*01d0*/  IMAD R7, R5, R6, RZ ;  /* 0x0000000605077224 */ /* 0x001fd000078e02ff */
[----:B------:R-:W-:Y:S05]  /*01e0*/  @!P1 BRA `(.L_x_34) ;  /* 0x00000004000c9947 */ /* 0x000fea0003800000 */
[----:B------:R-:W-:Y:S01]  /*01f0*/  IMAD.WIDE.U32 R20, R7, 0x4, R14 ;  /* 0x0000000407147825 */ /* 0x000fe200078e000e */
[C---:B------:R-:W-:Y:S02]  /*0200*/  LOP3.LUT R6, R5.reuse, 0xfffffff0, RZ, 0xc0, !PT ;  /* 0xfffffff005067812 */ /* 0x040fe400078ec0ff */
[----:B------:R-:W-:Y:S01]  /*0210*/  LOP3.LUT R22, R5, 0x7ffffff0, RZ, 0xc0, !PT ;  /* 0x7ffffff005167812 */ /* 0x000fe200078ec0ff */
[----:B------:R-:W-:Y:S01]  /*0220*/  IMAD.MOV.U32 R25, RZ, RZ, R21 ;  /* 0x000000ffff197224 */ /* 0x000fe200078e0015 */
[----:B------:R-:W-:Y:S01]  /*0230*/  MOV R21, R8 ;  /* 0x0000000800157202 */ /* 0x000fe20000000f00 */
[----:B------:R-:W-:Y:S02]  /*0240*/  IMAD.MOV.U32 R23, RZ, RZ, RZ ;  /* 0x000000ffff177224 */ /* 0x000fe400078e00ff */
[----:B------:R-:W-:Y:S02]  /*0250*/  IMAD.MOV.U32 R28, RZ, RZ, R9 ;  /* 0x000000ffff1c7224 */ /* 0x000fe400078e0009 */
[----:B------:R-:W-:-:S07]  /*0260*/  IMAD.MOV R6, RZ, RZ, -R6 ;  /* 0x000000ffff067224 */ /* 0x000fce00078e0a06 */
.L_x_35:
[----:B------:R-:W-:Y:S01]  /*0270*/  MOV R16, R20 ;  /* 0x0000001400107202 */ /* 0x000fe20000000f00 */
[----:B------:R-:W-:Y:S01]  /*0280*/  IMAD.MOV.U32 R17, RZ, RZ, R25 ;  /* 0x000000ffff117224 */ /* 0x000fe200078e0019 */
[----:B------:R-:W-:Y:S01]  /*0290*/  MOV R19, R28 ;  /* 0x0000001c00137202 */ /* 0x000fe20000000f00 */
[----:B------:R-:W-:-:S03]  /*02a0*/  IMAD.MOV.U32 R18, RZ, RZ, R21 ;  /* 0x000000ffff127224 */ /* 0x000fc600078e0015 */
[----:B------:R-:W2:Y:S04]  /*02b0*/  LDG.E R21, desc[UR6][R16.64+-0x20] ;  /* 0xffffe00610157981 */ /* 0x000ea8000c1e1900 */
[----:B------:R-:W2:Y:S04]  /*02c0*/  LDG.E R20, desc[UR6][R18.64+-0x20] ;  /* 0xffffe00612147981 */ /* 0x000ea8000c1e1900 */
[----:B------:R-:W3:Y:S04]  /*02d0*/  LDG.E R25, desc[UR6][R18.64+-0x1c] ;  /* 0xffffe40612197981 */ /* 0x000ee8000c1e1900 */
[----:B------:R-:W3:Y:S04]  /*02e0*/  LDG.E R24, desc[UR6][R16.64+-0x1c] ;  /* 0xffffe40610187981 */ /* 0x000ee8000c1e1900 */
[----:B------:R-:W4:Y:S01]  /*02f0*/  LDG.E R26, desc[UR6][R16.64+0x18] ;  /* 0x00001806101a7981 */ /* 0x000f22000c1e1900 */
[----:B--2---:R-:W-:-:S03]  /*0300*/  FFMA R20, R20, R21, R23 ;  /* 0x0000001514147223 */ /* 0x004fc60000000017 */
[----:B------:R-:W2:Y:S04]  /*0310*/  LDG.E R21, desc[UR6][R18.64+-0x18] ;  /* 0xffffe80612157981 */ /* 0x000ea8000c1e1900 */
[----:B------:R-:W2:Y:S01]  /*0320*/  LDG.E R23, desc[UR6][R16.64+-0x18] ;  /* 0xffffe80610177981 */ /* 0x000ea2000c1e1900 */
[----:B---3--:R-:W-:-:S03]  /*0330*/  FFMA R20, R25, R24, R20 ;  /* 0x0000001819147223 */ /* 0x008fc60000000014 */
[----:B------:R-:W3:Y:S04]  /*0340*/  LDG.E R25, desc[UR6][R18.64+-0x14] ;  /* 0xffffec0612197981 */ /* 0x000ee8000c1e1900 */
[----:B------:R-:W3:Y:S01]  /*0350*/  LDG.E R24, desc[UR6][R16.64+-0x14] ;  /* 0xffffec0610187981 */ /* 0x000ee2000c1e1900 */
        /* <DEDUP_REMOVED lines=30> */
[----:B------:R-:W-:Y:S02]  /*0540*/  VIADD R6, R6, 0x10 ;  /* 0x0000001006067836 */ /* 0x000fe40000000000 */
[----:B--2---:R-:W-:Y:S02]  /*0550*/  FFMA R20, R21, R23, R20 ;  /* 0x0000001715147223 */ /* 0x004fe40000000014 */
[----:B------:R-:W4:Y:S04]  /*0560*/  LDG.E R21, desc[UR6][R18.64+0x18] ;  /* 0x0000180612157981 */ /* 0x000f28000c1e1900 */
[----:B------:R-:W2:Y:S01]  /*0570*/  LDG.E R23, desc[UR6][R18.64+0x1c] ;  /* 0x00001c0612177981 */ /* 0x000ea2000c1e1900 */
[----:B---3--:R-:W-:-:S03]  /*0580*/  FFMA R20, R25, R24, R20 ;  /* 0x0000001819147223 */ /* 0x008fc60000000014 */
[----:B------:R-:W2:Y:S01]  /*0590*/  LDG.E R24, desc[UR6][R16.64+0x1c] ;  /* 0x00001c0610187981 */ /* 0x000ea2000c1e1900 */
[----:B------:R-:W-:Y:S01]  /*05a0*/  ISETP.NE.AND P1, PT, R6, RZ, PT ;  /* 0x000000ff0600720c */ /* 0x000fe20003f25270 */
[----:B----4-:R-:W-:Y:S01]  /*05b0*/  FFMA R26, R21, R26, R20 ;  /* 0x0000001a151a7223 */ /* 0x010fe20000000014 */
[----:B------:R-:W-:Y:S02]  /*05c0*/  IADD3 R21, P2, PT, R18, 0x40, RZ ;  /* 0x0000004012157810 */ /* 0x000fe40007f5e0ff */
[----:B------:R-:W-:-:S03]  /*05d0*/  IADD3 R20, P3, PT, R16, 0x40, RZ ;  /* 0x0000004010147810 */ /* 0x000fc60007f7e0ff */
[----:B------:R-:W-:Y:S01]  /*05e0*/  IMAD.X R28, RZ, RZ, R19, P2 ;  /* 0x000000ffff1c7224 */ /* 0x000fe200010e0613 */
[----:B------:R-:W-:Y:S01]  /*05f0*/  IADD3.X R25, PT, PT, RZ, R17, RZ, P3, !PT ;  /* 0x00000011ff197210 */ /* 0x000fe20001ffe4ff */
[----:B--2---:R-:W-:-:S04]  /*0600*/  FFMA R23, R23, R24, R26 ;  /* 0x0000001817177223 */ /* 0x004fc8000000001a */
[----:B------:R-:W-:Y:S05]  /*0610*/  @P1 BRA `(.L_x_35) ;  /* 0xfffffffc00141947 */ /* 0x000fea000383ffff */
.L_x_34:
[----:B------:R-:W-:Y:S05]  /*0620*/  @!P0 BRA `(.L_x_33) ;  /* 0x0000000400a88947 */ /* 0x000fea0003800000 */
[----:B------:R-:W-:-:S04]  /*0630*/  LOP3.LUT R16, R4, 0xf, RZ, 0xc0, !PT ;  /* 0x0000000f04107812 */ /* 0x000fc800078ec0ff */
[C---:B------:R-:W-:Y:S01]  /*0640*/  LOP3.LUT P0, RZ, R16.reuse, 0x7, RZ, 0xc0, !PT ;  /* 0x0000000710ff7812 */ /* 0x040fe2000780c0ff */
[----:B------:R-:W-:-:S05]  /*0650*/  VIADD R6, R16, 0xffffffff ;  /* 0xffffffff10067836 */ /* 0x000fca0000000000 */
[----:B------:R-:W-:-:S13]  /*0660*/  ISETP.GE.U32.AND P1, PT, R6, 0x7, PT ;  /* 0x000000070600780c */ /* 0x000fda0003f26070 */
[----:B------:R-:W-:Y:S05]  /*0670*/  @!P1 BRA `(.L_x_36) ;  /* 0x00000000009c9947 */ /* 0x000fea0003800000 */
[----:B------:R-:W0:Y:S01]  /*0680*/  LDC.64 R24, c[0x0][0x388] ;  /* 0x0000e200ff187b82 */ /* 0x000e220000000a00 */
[----:B------:R-:W-:Y:S01]  /*0690*/  IMAD.IADD R21, R3, 0x1, R22 ;  /* 0x0000000103157824 */ /* 0x000fe200078e0216 */
[----:B------:R-:W-:-:S03]  /*06a0*/  IADD3 R17, PT, PT, R7, R22, RZ ;  /* 0x0000001607117210 */ /* 0x000fc60007ffe0ff */
[----:B0-----:R-:W-:-:S04]  /*06b0*/  IMAD.WIDE.U32 R20, R21, 0x4, R24 ;  /* 0x0000000415147825 */ /* 0x001fc800078e0018 */
[----:B------:R-:W-:Y:S02]  /*06c0*/  IMAD.WIDE.U32 R24, R17, 0x4, R24 ;  /* 0x0000000411187825 */ /* 0x000fe400078e0018 */
[----:B------:R-:W2:Y:S01]  /*06d0*/  LDG.E R20, desc[UR6][R20.64] ;  /* 0x0000000614147981 */ /* 0x000ea2000c1e1900 */
[----:B------:R-:W0:Y:S03]  /*06e0*/  LDC.64 R16, c[0x0][0x388] ;  /* 0x0000e200ff107b82 */ /* 0x000e260000000a00 */
[----:B------:R-:W2:Y:S01]  /*06f0*/  LDG.E R24, desc[UR6][R24.64] ;  /* 0x0000000618187981 */ /* 0x000ea2000c1e1900 */
[-C--:B------:R-:W-:Y:S02]  /*0700*/  IADD3 R19, P2, PT, R3, R22.reuse, RZ ;  /* 0x0000001603137210 */ /* 0x080fe40007f5e0ff */
[----:B------:R-:W-:-:S03]  /*0710*/  IADD3 R6, P1, PT, R7, R22, RZ ;  /* 0x0000001607067210 */ /* 0x000fc60007f3e0ff */
[----:B------:R-:W-:Y:S02]  /*0720*/  IMAD.X R28, RZ, RZ, RZ, P2 ;  /* 0x000000ffff1c7224 */ /* 0x000fe400010e06ff */
[----:B------:R-:W-:Y:S01]  /*0730*/  IMAD.X R26, RZ, RZ, RZ, P1 ;  /* 0x000000ffff1a7224 */ /* 0x000fe200008e06ff */
[CC--:B0-----:R-:W-:Y:S02]  /*0740*/  LEA R18, P2, R19.reuse, R16.reuse, 0x2 ;  /* 0x0000001013127211 */ /* 0x0c1fe400078410ff */
[C---:B------:R-:W-:Y:S02]  /*0750*/  LEA R16, P3, R6.reuse, R16, 0x2 ;  /* 0x0000001006107211 */ /* 0x040fe400078610ff */
[-C--:B------:R-:W-:Y:S02]  /*0760*/  LEA.HI.X R19, R19, R17.reuse, R28, 0x2, P2 ;  /* 0x0000001113137211 */ /* 0x080fe400010f141c */
[----:B------:R-:W-:-:S03]  /*0770*/  LEA.HI.X R17, R6, R17, R26, 0x2, P3 ;  /* 0x0000001106117211 */ /* 0x000fc600018f141a */
[----:B------:R-:W3:Y:S04]  /*0780*/  LDG.E R27, desc[UR6][R18.64+0x4] ;  /* 0x00000406121b7981 */ /* 0x000ee8000c1e1900 */
[----:B------:R-:W3:Y:S04]  /*0790*/  LDG.E R25, desc[UR6][R16.64+0x4] ;  /* 0x0000040610197981 */ /* 0x000ee8000c1e1900 */
[----:B------:R-:W4:Y:S04]  /*07a0*/  LDG.E R21, desc[UR6][R18.64+0xc] ;  /* 0x00000c0612157981 */ /* 0x000f28000c1e1900 */
[----:B------:R-:W4:Y:S04]  /*07b0*/  LDG.E R6, desc[UR6][R16.64+0xc] ;  /* 0x00000c0610067981 */ /* 0x000f28000c1e1900 */
[----:B------:R-:W5:Y:S04]  /*07c0*/  LDG.E R26, desc[UR6][R16.64+0x18] ;  /* 0x00001806101a7981 */ /* 0x000f68000c1e1900 */
[----:B------:R-:W5:Y:S01]  /*07d0*/  LDG.E R28, desc[UR6][R16.64+0x1c] ;  /* 0x00001c06101c7981 */ /* 0x000f62000c1e1900 */
[----:B--2---:R-:W-:-:S03]  /*07e0*/  FFMA R20, R20, R24, R23 ;  /* 0x0000001814147223 */ /* 0x004fc60000000017 */
[----:B------:R-:W2:Y:S04]  /*07f0*/  LDG.E R23, desc[UR6][R18.64+0x8] ;  /* 0x0000080612177981 */ /* 0x000ea8000c1e1900 */
[----:B------:R-:W2:Y:S01]  /*0800*/  LDG.E R24, desc[UR6][R16.64+0x8] ;  /* 0x0000080610187981 */ /* 0x000ea2000c1e1900 */
[----:B---3--:R-:W-:-:S03]  /*0810*/  FFMA R20, R27, R25, R20 ;  /* 0x000000191b147223 */ /* 0x008fc60000000014 */
[----:B------:R-:W3:Y:S04]  /*0820*/  LDG.E R25, desc[UR6][R18.64+0x14] ;  /* 0x0000140612197981 */ /* 0x000ee8000c1e1900 */
[----:B------:R-:W5:Y:S01]  /*0830*/  LDG.E R27, desc[UR6][R18.64+0x1c] ;  /* 0x00001c06121b7981 */ /* 0x000f62000c1e1900 */
[----:B--2---:R-:W-:-:S03]  /*0840*/  FFMA R24, R23, R24, R20 ;  /* 0x0000001817187223 */ /* 0x004fc60000000014 */
[----:B------:R-:W2:Y:S04]  /*0850*/  LDG.E R20, desc[UR6][R18.64+0x10] ;  /* 0x0000100612147981 */ /* 0x000ea8000c1e1900 */
[----:B------:R-:W2:Y:S01]  /*0860*/  LDG.E R23, desc[UR6][R16.64+0x10] ;  /* 0x0000100610177981 */ /* 0x000ea2000c1e1900 */
[----:B----4-:R-:W-:-:S03]  /*0870*/  FFMA R21, R21, R6, R24 ;  /* 0x0000000615157223 */ /* 0x010fc60000000018 */
[----:B------:R-:W3:Y:S04]  /*0880*/  LDG.E R24, desc[UR6][R16.64+0x14] ;  /* 0x0000140610187981 */ /* 0x000ee8000c1e1900 */
[----:B------:R-:W5:Y:S01]  /*0890*/  LDG.E R6, desc[UR6][R18.64+0x18] ;  /* 0x0000180612067981 */ /* 0x000f62000c1e1900 */
[----:B------:R-:W-:Y:S01]  /*08a0*/  IADD3 R22, PT, PT, R22, 0x8, RZ ;  /* 0x0000000816167810 */ /* 0x000fe20007ffe0ff */
[----:B--2---:R-:W-:-:S04]  /*08b0*/  FFMA R20, R20, R23, R21 ;  /* 0x0000001714147223 */ /* 0x004fc80000000015 */
[----:B---3--:R-:W-:-:S04]  /*08c0*/  FFMA R25, R25, R24, R20 ;  /* 0x0000001819197223 */ /* 0x008fc80000000014 */
[----:B-----5:R-:W-:-:S04]  /*08d0*/  FFMA R6, R6, R26, R25 ;  /* 0x0000001a06067223 */ /* 0x020fc80000000019 */
[----:B------:R-:W-:-:S07]  /*08e0*/  FFMA R23, R27, R28, R6 ;  /* 0x0000001c1b177223 */ /* 0x000fce0000000006 */
.L_x_36:
        /* <DEDUP_REMOVED lines=9> */
[CC--:B------:R-:W-:Y:S01]  /*0980*/  IADD3 R21, P1, PT, R3.reuse, R22.reuse, RZ ;  /* 0x0000001603157210 */ /* 0x0c0fe20007f3e0ff */
[----:B------:R-:W-:Y:S01]  /*0990*/  IMAD.IADD R25, R3, 0x1, R22 ;  /* 0x0000000103197824 */ /* 0x000fe200078e0216 */
[----:B------:R-:W-:-:S05]  /*09a0*/  IADD3 R27, PT, PT, R7, R22, RZ ;  /* 0x00000016071b7210 */ /* 0x000fca0007ffe0ff */
[----:B------:R-:W1:Y:S01]  /*09b0*/  LDC.64 R18, c[0x0][0x388] ;  /* 0x0000e200ff127b82 */ /* 0x000e620000000a00 */
[----:B------:R-:W-:Y:S01]  /*09c0*/  IMAD.X R28, RZ, RZ, RZ, P1 ;  /* 0x000000ffff1c7224 */ /* 0x000fe200008e06ff */
[----:B------:R-:W-:Y:S02]  /*09d0*/  IADD3 R26, P2, PT, R7, R22, RZ ;  /* 0x00000016071a7210 */ /* 0x000fe40007f5e0ff */
[----:B0-----:R-:W-:-:S04]  /*09e0*/  LEA R20, P1, R21, R16, 0x2 ;  /* 0x0000001015147211 */ /* 0x001fc800078210ff */
[----:B------:R-:W-:Y:S01]  /*09f0*/  LEA.HI.X R21, R21, R17, R28, 0x2, P1 ;  /* 0x0000001115157211 */ /* 0x000fe200008f141c */
[----:B-1----:R-:W-:Y:S01]  /*0a00*/  IMAD.WIDE.U32 R24, R25, 0x4, R18 ;  /* 0x0000000419187825 */ /* 0x002fe200078e0012 */
[----:B------:R-:W-:-:S03]  /*0a10*/  LEA R16, P1, R26, R16, 0x2 ;  /* 0x000000101a107211 */ /* 0x000fc600078210ff */
[----:B------:R-:W-:Y:S02]  /*0a20*/  IMAD.WIDE.U32 R18, R27, 0x4, R18 ;  /* 0x000000041b127825 */ /* 0x000fe400078e0012 */
[----:B------:R-:W2:Y:S02]  /*0a30*/  LDG.E R24, desc[UR6][R24.64] ;  /* 0x0000000618187981 */ /* 0x000ea4000c1e1900 */
[----:B------:R-:W-:Y:S02]  /*0a40*/  IMAD.X R27, RZ, RZ, RZ, P2 ;  /* 0x000000ffff1b7224 */ /* 0x000fe400010e06ff */
[----:B------:R-:W2:Y:S03]  /*0a50*/  LDG.E R18, desc[UR6][R18.64] ;  /* 0x0000000612127981 */ /* 0x000ea6000c1e1900 */
[----:B------:R-:W-:Y:S02]  /*0a60*/  LEA.HI.X R17, R26, R17, R27, 0x2, P1 ;  /* 0x000000111a117211 */ /* 0x000fe400008f141b */
[----:B------:R-:W3:Y:S04]  /*0a70*/  LDG.E R27, desc[UR6][R20.64+0x4] ;  /* 0x00000406141b7981 */ /* 0x000ee8000c1e1900 */
[----:B------:R-:W3:Y:S04]  /*0a80*/  LDG.E R28, desc[UR6][R16.64+0x4] ;  /* 0x00000406101c7981 */ /* 0x000ee8000c1e1900 */
[----:B------:R-:W4:Y:S04]  /*0a90*/  LDG.E R26, desc[UR6][R20.64+0x8] ;  /* 0x00000806141a7981 */ /* 0x000f28000c1e1900 */
[----:B------:R-:W4:Y:S04]  /*0aa0*/  LDG.E R29, desc[UR6][R16.64+0x8] ;  /* 0x00000806101d7981 */ /* 0x000f28000c1e1900 */
[----:B------:R-:W5:Y:S04]  /*0ab0*/  LDG.E R25, desc[UR6][R20.64+0xc] ;  /* 0x00000c0614197981 */ /* 0x000f68000c1e1900 */
[----:B------:R-:W5:Y:S01]  /*0ac0*/  LDG.E R19, desc[UR6][R16.64+0xc] ;  /* 0x00000c0610137981 */ /* 0x000f62000c1e1900 */
[----:B------:R-:W-:Y:S01]  /*0ad0*/  IADD3 R22, PT, PT, R22, 0x4, RZ ;  /* 0x0000000416167810 */ /* 0x000fe20007ffe0ff */
[----:B--2---:R-:W-:-:S04]  /*0ae0*/  FFMA R24, R24, R18, R23 ;  /* 0x0000001218187223 */ /* 0x004fc80000000017 */
[----:B---3--:R-:W-:-:S04]  /*0af0*/  FFMA R27, R27, R28, R24 ;  /* 0x0000001c1b1b7223 */ /* 0x008fc80000000018 */
[----:B----4-:R-:W-:-:S04]  /*0b00*/  FFMA R26, R26, R29, R27 ;  /* 0x0000001d1a1a7223 */ /* 0x010fc8000000001b */
[----:B-----5:R-:W-:-:S07]  /*0b10*/  FFMA R23, R25, R19, R26 ;  /* 0x0000001319177223 */ /* 0x020fce000000001a */
.L_x_37:
[----:B------:R-:W-:Y:S05]  /*0b20*/  @!P0 BRA `(.L_x_33) ;  /* 0x0000000000688947 */ /* 0x000fea0003800000 */
[----:B------:R-:W0:Y:S01]  /*0b30*/  LDC.64 R16, c[0x0][0x388] ;  /* 0x0000e200ff107b82 */ /* 0x000e220000000a00 */
[--C-:B------:R-:W-:Y:S02]  /*0b40*/  IMAD.IADD R19, R3, 0x1, R22.reuse ;  /* 0x0000000103137824 */ /* 0x100fe400078e0216 */
[----:B------:R-:W-:Y:S02]  /*0b50*/  IMAD.IADD R21, R7, 0x1, R22 ;  /* 0x0000000107157824 */ /* 0x000fe400078e0216 */
[----:B0-----:R-:W-:-:S04]  /*0b60*/  IMAD.WIDE.U32 R18, R19, 0x4, R16 ;  /* 0x0000000413127825 */ /* 0x001fc800078e0010 */
[----:B------:R-:W-:Y:S02]  /*0b70*/  IMAD.WIDE.U32 R16, R21, 0x4, R16 ;  /* 0x0000000415107825 */ /* 0x000fe400078e0010 */
[----:B------:R-:W2:Y:S04]  /*0b80*/  LDG.E R18, desc[UR6][R18.64] ;  /* 0x0000000612127981 */ /* 0x000ea8000c1e1900 */
[----:B------:R-:W2:Y:S01]  /*0b90*/  LDG.E R16, desc[UR6][R16.64] ;  /* 0x0000000610107981 */ /* 0x000ea2000c1e1900 */
[----:B------:R-:W-:Y:S01]  /*0ba0*/  ISETP.NE.AND P0, PT, R6, 0x1, PT ;  /* 0x000000010600780c */ /* 0x000fe20003f05270 */
[----:B--2---:R-:W-:-:S12]  /*0bb0*/  FFMA R23, R18, R16, R23 ;  /* 0x0000001012177223 */ /* 0x004fd80000000017 */
[----:B------:R-:W-:Y:S05]  /*0bc0*/  @!P0 BRA `(.L_x_33) ;  /* 0x0000000000408947 */ /* 0x000fea0003800000 */
[----:B------:R-:W0:Y:S01]  /*0bd0*/  LDC.64 R16, c[0x0][0x388] ;  /* 0x0000e200ff107b82 */ /* 0x000e220000000a00 */
[-C--:B------:R-:W-:Y:S02]  /*0be0*/  IADD3 R7, P1, PT, R7, R22.reuse, RZ ;  /* 0x0000001607077210 */ /* 0x080fe40007f3e0ff */
[----:B------:R-:W-:-:S03]  /*0bf0*/  IADD3 R19, P0, PT, R3, R22, RZ ;  /* 0x0000001603137210 */ /* 0x000fc60007f1e0ff */
[----:B------:R-:W-:Y:S01]  /*0c00*/  IMAD.X R20, RZ, RZ, RZ, P1 ;  /* 0x000000ffff147224 */ /* 0x000fe200008e06ff */
[----:B------:R-:W-:Y:S02]  /*0c10*/  IADD3.X R22, PT, PT, RZ, RZ, RZ, P0, !PT ;  /* 0x000000ffff167210 */ /* 0x000fe400007fe4ff */
[----:B------:R-:W-:Y:S02]  /*0c20*/  ISETP.NE.AND P0, PT, R6, 0x2, PT ;  /* 0x000000020600780c */ /* 0x000fe40003f05270 */
[-C--:B0-----:R-:W-:Y:S02]  /*0c30*/  LEA R18, P1, R19, R16.reuse, 0x2 ;  /* 0x0000001013127211 */ /* 0x081fe400078210ff */
[----:B------:R-:W-:Y:S02]  /*0c40*/  LEA R16, P2, R7, R16, 0x2 ;  /* 0x0000001007107211 */ /* 0x000fe400078410ff */
[-C--:B------:R-:W-:Y:S02]  /*0c50*/  LEA.HI.X R19, R19, R17.reuse, R22, 0x2, P1 ;  /* 0x0000001113137211 */ /* 0x080fe400008f1416 */
[----:B------:R-:W-:-:S03]  /*0c60*/  LEA.HI.X R17, R7, R17, R20, 0x2, P2 ;  /* 0x0000001107117211 */ /* 0x000fc600010f1414 */
[----:B------:R-:W2:Y:S04]  /*0c70*/  LDG.E R6, desc[UR6][R18.64+0x4] ;  /* 0x0000040612067981 */ /* 0x000ea8000c1e1900 */
[----:B------:R-:W2:Y:S04]  /*0c80*/  LDG.E R7, desc[UR6][R16.64+0x4] ;  /* 0x0000040610077981 */ /* 0x000ea8000c1e1900 */
[----:B------:R-:W3:Y:S04]  /*0c90*/  @P0 LDG.E R21, desc[UR6][R16.64+0x8] ;  /* 0x0000080610150981 */ /* 0x000ee8000c1e1900 */
[----:B------:R-:W3:Y:S01]  /*0ca0*/  @P0 LDG.E R20, desc[UR6][R18.64+0x8] ;  /* 0x0000080612140981 */ /* 0x000ee2000c1e1900 */
[----:B--2---:R-:W-:-:S04]  /*0cb0*/  FFMA R23, R6, R7, R23 ;  /* 0x0000000706177223 */ /* 0x004fc80000000017 */
[----:B---3--:R-:W-:-:S07]  /*0cc0*/  @P0 FFMA R23, R20, R21, R23 ;  /* 0x0000001514170223 */ /* 0x008fce0000000017 */
.L_x_33:
[----:B------:R-:W-:-:S13]  /*0cd0*/  ISETP.NE.AND P0, PT, R0, R5, PT ;  /* 0x000000050000720c */ /* 0x000fda0003f05270 */
[----:B------:R-:W-:Y:S05]  /*0ce0*/  @P0 BRA `(.L_x_38) ;  /* 0x0000000000400947 */ /* 0x000fea0003800000 */
[----:B------:R-:W2:Y:S02]  /*0cf0*/  LDG.E R6, desc[UR6][R12.64] ;  /* 0x000000060c067981 */ /* 0x000ea4000c1e1900 */
[----:B--2---:R-:W-:-:S04]  /*0d00*/  FADD R20, R6, -R23 ;  /* 0x8000001706147221 */ /* 0x004fc80000000000 */
[----:B------:R-:W-:Y:S01]  /*0d10*/  VIADD R6, R20, 0xf3000000 ;  /* 0xf300000014067836 */ /* 0x000fe20000000000 */
[----:B------:R0:W1:Y:S04]  /*0d20*/  MUFU.RSQ R17, R20 ;  /* 0x0000001400117308 */ /* 0x0000680000001400 */
[----:B------:R-:W-:-:S13]  /*0d30*/  ISETP.GT.U32.AND P0, PT, R6, 0x727fffff, PT ;  /* 0x727fffff0600780c */ /* 0x000fda0003f04070 */
[----:B01----:R-:W-:Y:S05]  /*0d40*/  @!P0 BRA `(.L_x_39) ;  /* 0x0000000000108947 */ /* 0x003fea0003800000 */
[----:B------:R-:W-:-:S07]  /*0d50*/  MOV R18, 0xd70 ;  /* 0x00000d7000127802 */ /* 0x000fce0000000f00 */
[----:B------:R-:W-:Y:S05]  /*0d60*/  CALL.REL.NOINC `($__internal_2_$__cuda_sm20_sqrt_rn_f32_slowpath) ;  /* 0x0000000000a87944 */ /* 0x000fea0003c00000 */
[----:B------:R-:W-:Y:S01]  /*0d70*/  MOV R7, R16 ;  /* 0x0000001000077202 */ /* 0x000fe20000000f00 */
[----:B------:R-:W-:Y:S06]  /*0d80*/  BRA `(.L_x_40) ;  /* 0x0000000000107947 */ /* 0x000fec0003800000 */
.L_x_39:
[----:B------:R-:W-:Y:S01]  /*0d90*/  FMUL.FTZ R7, R20, R17 ;  /* 0x0000001114077220 */ /* 0x000fe20000410000 */
[----:B------:R-:W-:-:S03]  /*0da0*/  FMUL.FTZ R16, R17, 0.5 ;  /* 0x3f00000011107820 */ /* 0x000fc60000410000 */
[----:B------:R-:W-:-:S04]  /*0db0*/  FFMA R6, -R7, R7, R20 ;  /* 0x0000000707067223 */ /* 0x000fc80000000114 */
[----:B------:R-:W-:-:S07]  /*0dc0*/  FFMA R7, R6, R16, R7 ;  /* 0x0000001006077223 */ /* 0x000fce0000000007 */
.L_x_40:
[----:B------:R0:W-:Y:S01]  /*0dd0*/  STG.E desc[UR6][R10.64], R7 ;  /* 0x000000070a007986 */ /* 0x0001e2000c101906 */
[----:B------:R-:W-:Y:S05]  /*0de0*/  BRA `(.L_x_41) ;  /* 0x0000000000607947 */ /* 0x000fea0003800000 */
.L_x_38:
[----:B------:R-:W0:Y:S08]  /*0df0*/  LDC R6, c[0x0][0x390] ;  /* 0x0000e400ff067b82 */ /* 0x000e300000000800 */
[----:B------:R-:W1:Y:S08]  /*0e00*/  LDC.64 R18, c[0x0][0x388] ;  /* 0x0000e200ff127b82 */ /* 0x000e700000000a00 */
[----:B------:R-:W2:Y:S01]  /*0e10*/  LDC.64 R16, c[0x0][0x380] ;  /* 0x0000e000ff107b82 */ /* 0x000ea20000000a00 */
[----:B0-----:R-:W-:-:S04]  /*0e20*/  IMAD R7, R5, R6, R5 ;  /* 0x0000000605077224 */ /* 0x001fc800078e0205 */
[----:B-1----:R-:W-:-:S05]  /*0e30*/  IMAD.WIDE.U32 R18, R7, 0x4, R18 ;  /* 0x0000000407127825 */ /* 0x002fca00078e0012 */
[----:B------:R-:W3:Y:S01]  /*0e40*/  LDG.E R6, desc[UR6][R18.64] ;  /* 0x0000000612067981 */ /* 0x000ee2000c1e1900 */
[----:B------:R-:W-:-:S04]  /*0e50*/  IMAD.IADD R7, R3, 0x1, R5 ;  /* 0x0000000103077824 */ /* 0x000fc800078e0205 */
[----:B--2---:R-:W-:-:S06]  /*0e60*/  IMAD.WIDE.U32 R16, R7, 0x4, R16 ;  /* 0x0000000407107825 */ /* 0x004fcc00078e0010 */
        /* <DEDUP_REMOVED lines=11> */
[----:B------:R-:W-:Y:S05]  /*0f20*/  CALL.REL.NOINC `($__internal_3_$__cuda_sm3x_div_rn_noftz_f32_slowpath) ;  /* 0x00000000009c7944 */ /* 0x000fea0003c00000 */
[----:B------:R-:W-:-:S07]  /*0f30*/  IMAD.MOV.U32 R21, RZ, RZ, R6 ;  /* 0x000000ffff157224 */ /* 0x000fce00078e0006 */
.L_x_42:
[----:B------:R-:W0:Y:S02]  /*0f40*/  LDC.64 R16, c[0x0][0x388] ;  /* 0x0000e200ff107b82 */ /* 0x000e240000000a00 */
[----:B0-----:R-:W-:-:S05]  /*0f50*/  IMAD.WIDE.U32 R6, R7, 0x4, R16 ;  /* 0x0000000407067825 */ /* 0x001fca00078e0010 */
[----:B------:R1:W-:Y:S02]  /*0f60*/  STG.E desc[UR6][R6.64], R21 ;  /* 0x0000001506007986 */ /* 0x0003e4000c101906 */
.L_x_41:
[----:B------:R-:W-:Y:S01]  /*0f70*/  ISETP.NE.AND P0, PT, R0, R5, PT ;  /* 0x000000050000720c */ /* 0x000fe20003f05270 */
[----:B------:R-:W-:Y:S01]  /*0f80*/  VIADD R2, R2, 0x1 ;  /* 0x0000000102027836 */ /* 0x000fe20000000000 */
[----:B------:R-:W-:Y:S01]  /*0f90*/  IADD3 R4, PT, PT, R4, 0x1, RZ ;  /* 0x0000000104047810 */ /* 0x000fe20007ffe0ff */
[----:B------:R-:W-:-:S10]  /*0fa0*/  VIADD R5, R5, 0x1 ;  /* 0x0000000105057836 */ /* 0x000fd40000000000 */
[----:B------:R-:W-:Y:S05]  /*0fb0*/  @P0 BRA `(.L_x_43) ;  /* 0xfffffff000680947 */ /* 0x000fea000383ffff */
[----:B------:R-:W2:Y:S01]  /*0fc0*/  LDCU UR4, c[0x0][0x390] ;  /* 0x00007200ff0477ac */ /* 0x000ea20008000800 */
[----:B------:R-:W-:-:S04]  /*0fd0*/  IADD3 R0, PT, PT, R0, 0x1, RZ ;  /* 0x0000000100007810 */ /* 0x000fc80007ffe0ff */
[----:B--2---:R-:W-:-:S13]  /*0fe0*/  ISETP.NE.AND P0, PT, R0, UR4, PT ;  /* 0x0000000400007c0c */ /* 0x004fda000bf05270 */
[----:B------:R-:W-:Y:S05]  /*0ff0*/  @P0 BRA `(.L_x_44) ;  /* 0xfffffff0002c0947 */ /* 0x000fea000383ffff */
[----:B------:R-:W-:Y:S05]  /*1000*/  EXIT ;  /* 0x000000000000794d */ /* 0x000fea0003800000 */
        .weak           $__internal_2_$__cuda_sm20_sqrt_rn_f32_slowpath
        .type           $__internal_2_$__cuda_sm20_sqrt_rn_f32_slowpath,@function
        .size           $__internal_2_$__cuda_sm20_sqrt_rn_f32_slowpath,($__internal_3_$__cuda_sm3x_div_rn_noftz_f32_slowpath - $__internal_2_$__cuda_sm20_sqrt_rn_f32_slowpath)
$__internal_2_$__cuda_sm20_sqrt_rn_f32_slowpath:
[----:B------:R-:W-:-:S13]  /*1010*/  LOP3.LUT P0, RZ, R20, 0x7fffffff, RZ, 0xc0, !PT ;  /* 0x7fffffff14ff7812 */ /* 0x000fda000780c0ff */
[----:B------:R-:W-:Y:S01]  /*1020*/  @!P0 IMAD.MOV.U32 R7, RZ, RZ, R20 ;  /* 0x000000ffff078224 */ /* 0x000fe200078e0014 */
[----:B------:R-:W-:Y:S06]  /*1030*/  @!P0 BRA `(.L_x_45) ;  /* 0x0000000000488947 */ /* 0x000fec0003800000 */
[----:B------:R-:W-:Y:S01]  /*1040*/  FSETP.GEU.FTZ.AND P0, PT, R20, RZ, PT ;  /* 0x000000ff1400720b */ /* 0x000fe20003f1e000 */
[----:B------:R-:W-:-:S12]  /*1050*/  IMAD.MOV.U32 R6, RZ, RZ, R20 ;  /* 0x000000ffff067224 */ /* 0x000fd800078e0014 */
[----:B------:R-:W-:Y:S01]  /*1060*/  @!P0 MOV R7, 0x7fffffff ;  /* 0x7fffffff00078802 */ /* 0x000fe20000000f00 */
[----:B------:R-:W-:Y:S06]  /*1070*/  @!P0 BRA `(.L_x_45) ;  /* 0x0000000000388947 */ /* 0x000fec0003800000 */
[----:B------:R-:W-:-:S13]  /*1080*/  FSETP.GTU.FTZ.AND P0, PT, |R6|, +INF , PT ;  /* 0x7f8000000600780b */ /* 0x000fda0003f1c200 */
[----:B------:R-:W-:Y:S01]  /*1090*/  @P0 FADD.FTZ R7, R6, 1 ;  /* 0x3f80000006070421 */ /* 0x000fe20000010000 */
[----:B------:R-:W-:Y:S06]  /*10a0*/  @P0 BRA `(.L_x_45) ;  /* 0x00000000002c0947 */ /* 0x000fec0003800000 */
[----:B------:R-:W-:-:S13]  /*10b0*/  FSETP.NEU.FTZ.AND P0, PT, |R6|, +INF , PT ;  /* 0x7f8000000600780b */ /* 0x000fda0003f1d200 */
[----:B------:R-:W-:Y:S01]  /*10c0*/  @!P0 IMAD.MOV.U32 R7, RZ, RZ, R6 ;  /* 0x000000ffff078224 */ /* 0x000fe200078e0006 */
[----:B------:R-:W-:Y:S06]  /*10d0*/  @!P0 BRA `(.L_x_45) ;  /* 0x0000000000208947 */ /* 0x000fec0003800000 */
[----:B------:R-:W-:-:S04]  /*10e0*/  FFMA R6, R6, 1.84467440737095516160e+19, RZ ;  /* 0x5f80000006067823 */ /* 0x000fc800000000ff */
[----:B------:R-:W0:Y:S02]  /*10f0*/  MUFU.RSQ R7, R6 ;  /* 0x0000000600077308 */ /* 0x000e240000001400 */
[----:B0-----:R-:W-:Y:S01]  /*1100*/  FMUL.FTZ R17, R6, R7 ;  /* 0x0000000706117220 */ /* 0x001fe20000410000 */
[----:B------:R-:W-:-:S03]  /*1110*/  FMUL.FTZ R7, R7, 0.5 ;  /* 0x3f00000007077820 */ /* 0x000fc60000410000 */
[----:B------:R-:W-:-:S04]  /*1120*/  FADD.FTZ R16, -R17, -RZ ;  /* 0x800000ff11107221 */ /* 0x000fc80000010100 */
[----:B------:R-:W-:-:S04]  /*1130*/  FFMA R16, R17, R16, R6 ;  /* 0x0000001011107223 */ /* 0x000fc80000000006 */
[----:B------:R-:W-:-:S04]  /*1140*/  FFMA R7, R16, R7, R17 ;  /* 0x0000000710077223 */ /* 0x000fc80000000011 */
[----:B------:R-:W-:-:S07]  /*1150*/  FMUL.FTZ R7, R7, 2.3283064365386962891e-10 ;  /* 0x2f80000007077820 */ /* 0x000fce0000410000 */
.L_x_45:
[----:B------:R-:W-:Y:S01]  /*1160*/  MOV R16, R7 ;  /* 0x0000000700107202 */ /* 0x000fe20000000f00 */
[----:B------:R-:W-:Y:S02]  /*1170*/  HFMA2 R7, -RZ, RZ, 0, 0 ;  /* 0x00000000ff077431 */ /* 0x000fe400000001ff */
[----:B------:R-:W-:-:S04]  /*1180*/  IMAD.MOV.U32 R6, RZ, RZ, R18 ;  /* 0x000000ffff067224 */ /* 0x000fc800078e0012 */
[----:B------:R-:W-:Y:S05]  /*1190*/  RET.REL.NODEC R6 `(_Z22cholesky_decomp_kernelPfS_i) ;  /* 0xffffffec06987950 */ /* 0x000fea0003c3ffff */
        .weak           $__internal_3_$__cuda_sm3x_div_rn_noftz_f32_slowpath
        .type           $__internal_3_$__cuda_sm3x_div_rn_noftz_f32_slowpath,@function
        .size           $__internal_3_$__cuda_sm3x_div_rn_noftz_f32_slowpath,(.L_x_90 - $__internal_3_$__cuda_sm3x_div_rn_noftz_f32_slowpath)
$__internal_3_$__cuda_sm3x_div_rn_noftz_f32_slowpath:
[----:B------:R-:W-:Y:S01]  /*11a0*/  SHF.R.U32.HI R17, RZ, 0x17, R6 ;  /* 0x00000017ff117819 */ /* 0x000fe20000011606 */
[--C-:B------:R-:W-:Y:S01]  /*11b0*/  IMAD.MOV.U32 R19, RZ, RZ, R23.reuse ;  /* 0x000000ffff137224 */ /* 0x100fe200078e0017 */
[----:B------:R-:W-:Y:S02]  /*11c0*/  SHF.R.U32.HI R20, RZ, 0x17, R23 ;  /* 0x00000017ff147819 */ /* 0x000fe40000011617 */
[----:B------:R-:W-:Y:S02]  /*11d0*/  LOP3.LUT R17, R17, 0xff, RZ, 0xc0, !PT ;  /* 0x000000ff11117812 */ /* 0x000fe400078ec0ff */
[----:B------:R-:W-:Y:S02]  /*11e0*/  LOP3.LUT R20, R20, 0xff, RZ, 0xc0, !PT ;  /* 0x000000ff14147812 */ /* 0x000fe400078ec0ff */
[----:B------:R-:W-:Y:S01]  /*11f0*/  MOV R22, R6 ;  /* 0x0000000600167202 */ /* 0x000fe20000000f00 */
[----:B------:R-:W-:Y:S01]  /*1200*/  VIADD R24, R17, 0xffffffff ;  /* 0xffffffff11187836 */ /* 0x000fe20000000000 */
[----:B------:R-:W-:-:S04]  /*1210*/  IADD3 R21, PT, PT, R20, -0x1, RZ ;  /* 0xffffffff14157810 */ /* 0x000fc80007ffe0ff */
[----:B------:R-:W-:-:S04]  /*1220*/  ISETP.GT.U32.AND P0, PT, R24, 0xfd, PT ;  /* 0x000000fd1800780c */ /* 0x000fc80003f04070 */
[----:B------:R-:W-:-:S13]  /*1230*/  ISETP.GT.U32.OR P0, PT, R21, 0xfd, P0 ;  /* 0x000000fd1500780c */ /* 0x000fda0000704470 */
[----:B------:R-:W-:Y:S01]  /*1240*/  @!P0 IMAD.MOV.U32 R18, RZ, RZ, RZ ;  /* 0x000000ffff128224 */ /* 0x000fe200078e00ff */
[----:B------:R-:W-:Y:S06]  /*1250*/  @!P0 BRA `(.L_x_46) ;  /* 0x00000000005c8947 */ /* 0x000fec0003800000 */
[----:B------:R-:W-:Y:S02]  /*1260*/  FSETP.GTU.FTZ.AND P0, PT, |R23|, +INF , PT ;  /* 0x7f8000001700780b */ /* 0x000fe40003f1c200 */
        /* <DEDUP_REMOVED lines=22> */
.L_x_46:
[----:B------:R-:W-:-:S05]  /*13d0*/  LEA R21, R17, 0xc0800000, 0x17 ;  /* 0xc080000011157811 */ /* 0x000fca00078eb8ff */
[----:B------:R-:W-:Y:S01]  /*13e0*/  IMAD.IADD R23, R22, 0x1, -R21 ;  /* 0x0000000116177824 */ /* 0x000fe200078e0a15 */
[----:B------:R-:W-:-:S03]  /*13f0*/  IADD3 R22, PT, PT, R20, -0x7f, RZ ;  /* 0xffffff8114167810 */ /* 0x000fc60007ffe0ff */
[----:B------:R0:W1:Y:S01]  /*1400*/  MUFU.RCP R21, R23 ;  /* 0x0000001700157308 */ /* 0x0000620000001000 */
[----:B------:R-:W-:Y:S01]  /*1410*/  FADD.FTZ R25, -R23, -RZ ;  /* 0x800000ff17197221 */ /* 0x000fe20000010100 */
[C---:B------:R-:W-:Y:S01]  /*1420*/  IMAD R6, R22.reuse, -0x800000, R19 ;  /* 0xff80000016067824 */ /* 0x040fe200078e0213 */
        /* <DEDUP_REMOVED lines=23> */
[C---:B------:R-:W-:Y:S02]  /*15a0*/  ISETP.NE.AND P2, PT, R22.reuse, RZ, PT ;  /* 0x000000ff1600720c */ /* 0x040fe40003f45270 */
[C---:B------:R-:W-:Y:S02]  /*15b0*/  ISETP.NE.AND P1, PT, R22.reuse, RZ, PT ;  /* 0x000000ff1600720c */ /* 0x040fe40003f25270 */
[----:B------:R-:W-:Y:S01]  /*15c0*/  LOP3.LUT R18, R17, 0x7fffff, RZ, 0xc0, !PT ;  /* 0x007fffff11127812 */ /* 0x000fe200078ec0ff */
[CCC-:B------:R-:W-:Y:S01]  /*15d0*/  FFMA.RP R17, R19.reuse, R21.reuse, R20.reuse ;  /* 0x0000001513117223 */ /* 0x1c0fe20000008014 */
[----:B------:R-:W-:Y:S01]  /*15e0*/  FFMA.RM R20, R19, R21, R20 ;  /* 0x0000001513147223 */ /* 0x000fe20000004014 */
[----:B------:R-:W-:Y:S01]  /*15f0*/  IADD3 R19, PT, PT, R22, 0x20, RZ ;  /* 0x0000002016137810 */ /* 0x000fe20007ffe0ff */
        /* <DEDUP_REMOVED lines=15> */
.L_x_52:
[----:B------:R-:W-:-:S04]  /*16f0*/  LOP3.LUT R6, R6, 0x80000000, RZ, 0xc0, !PT ;  /* 0x8000000006067812 */ /* 0x000fc800078ec0ff */
[----:B------:R-:W-:Y:S01]  /*1700*/  LOP3.LUT R6, R6, 0x7f800000, RZ, 0xfc, !PT ;  /* 0x7f80000006067812 */ /* 0x000fe200078efcff */
[----:B------:R-:W-:Y:S06]  /*1710*/  BRA `(.L_x_53) ;  /* 0x0000000000287947 */ /* 0x000fec0003800000 */
.L_x_51:
[----:B------:R-:W-:Y:S01]  /*1720*/  IMAD R6, R23, 0x800000, R6 ;  /* 0x0080000017067824 */ /* 0x000fe200078e0206 */
[----:B------:R-:W-:Y:S06]  /*1730*/  BRA `(.L_x_53) ;  /* 0x0000000000207947 */ /* 0x000fec0003800000 */
.L_x_50:
[----:B------:R-:W-:-:S04]  /*1740*/  LOP3.LUT R6, R22, 0x80000000, R19, 0x48, !PT ;  /* 0x8000000016067812 */ /* 0x000fc800078e4813 */
[----:B------:R-:W-:Y:S01]  /*1750*/  LOP3.LUT R6, R6, 0x7f800000, RZ, 0xfc, !PT ;  /* 0x7f80000006067812 */ /* 0x000fe200078efcff */
[----:B------:R-:W-:Y:S06]  /*1760*/  BRA `(.L_x_53) ;  /* 0x0000000000147947 */ /* 0x000fec0003800000 */
.L_x_49:
[----:B------:R-:W-:Y:S01]  /*1770*/  LOP3.LUT R6, R22, 0x80000000, R19, 0x48, !PT ;  /* 0x8000000016067812 */ /* 0x000fe200078e4813 */
[----:B------:R-:W-:Y:S06]  /*1780*/  BRA `(.L_x_53) ;  /* 0x00000000000c7947 */ /* 0x000fec0003800000 */
.L_x_48:
[----:B------:R-:W0:Y:S01]  /*1790*/  MUFU.RSQ R6, -QNAN ;  /* 0xffc0000000067908 */ /* 0x000e220000001400 */
[----:B------:R-:W-:Y:S05]  /*17a0*/  BRA `(.L_x_53) ;  /* 0x0000000000047947 */ /* 0x000fea0003800000 */
.L_x_47:
[----:B------:R-:W-:-:S07]  /*17b0*/  FADD.FTZ R6, R23, R6 ;  /* 0x0000000617067221 */ /* 0x000fce0000010000 */
.L_x_53:
[----:B------:R-:W-:-:S04]  /*17c0*/  HFMA2 R17, -RZ, RZ, 0, 0 ;  /* 0x00000000ff117431 */ /* 0x000fc800000001ff */
[----:B0-----:R-:W-:Y:S05]  /*17d0*/  RET.REL.NODEC R16 `(_Z22cholesky_decomp_kernelPfS_i) ;  /* 0xffffffe810087950 */ /* 0x001fea0003c3ffff */
.L_x_54:
        /* <DEDUP_REMOVED lines=10> */
.L_x_90:


//--------------------- .text._Z25add_regularization_kernelPfif --------------------------
	.section	.text._Z25add_regularization_kernelPfif,"ax",@progbits
	.align	128
        .global         _Z25add_regularization_kernelPfif
        .type           _Z25add_regularization_kernelPfif,@function
        .size           _Z25add_regularization_kernelPfif,(.L_x_96 - _Z25add_regularization_kernelPfif)
        .other          _Z25add_regularization_kernelPfif,@"STO_CUDA_ENTRY STV_DEFAULT"
_Z25add_regularization_kernelPfif:
.text._Z25add_regularization_kernelPfif:
        /* <DEDUP_REMOVED lines=9> */
[----:B------:R-:W1:Y:S01]  /*0090*/  LDCU.64 UR4, c[0x0][0x358] ;  /* 0x00006b00ff0477ac */ /* 0x000e620008000a00 */
[----:B------:R-:W-:Y:S01]  /*00a0*/  IMAD R5, R0, UR6, R0 ;  /* 0x0000000600057c24 */ /* 0x000fe2000f8e0200 */
[----:B------:R-:W2:Y:S03]  /*00b0*/  LDCU UR7, c[0x0][0x38c] ;  /* 0x00007180ff0777ac */ /* 0x000ea60008000800 */
[----:B0-----:R-:W-:-:S05]  /*00c0*/  IMAD.WIDE R2, R5, 0x4, R2 ;  /* 0x0000000405027825 */ /* 0x001fca00078e0202 */
[----:B-1----:R-:W2:Y:S02]  /*00d0*/  LDG.E R0, desc[UR4][R2.64] ;  /* 0x0000000402007981 */ /* 0x002ea4000c1e1900 */
[----:B--2---:R-:W-:-:S05]  /*00e0*/  FADD R5, R0, UR7 ;  /* 0x0000000700057e21 */ /* 0x004fca0008000000 */
[----:B------:R-:W-:Y:S01]  /*00f0*/  STG.E desc[UR4][R2.64], R5 ;  /* 0x0000000502007986 */ /* 0x000fe2000c101904 */
[----:B------:R-:W-:Y:S05]  /*0100*/  EXIT ;  /* 0x000000000000794d */ /* 0x000fea0003800000 */
.L_x_55:
        /* <DEDUP_REMOVED lines=15> */
.L_x_96:


//--------------------- .text._Z22matrix_multiply_kernelPKfS0_Pfiiif --------------------------
	.section	.text._Z22matrix_multiply_kernelPKfS0_Pfiiif,"ax",@progbits
	.align	128
        .global         _Z22matrix_multiply_kernelPKfS0_Pfiiif
        .type           _Z22matrix_multiply_kernelPKfS0_Pfiiif,@function
        .size           _Z22matrix_multiply_kernelPKfS0_Pfiiif,(.L_x_97 - _Z22matrix_multiply_kernelPKfS0_Pfiiif)
        .other          _Z22matrix_multiply_kernelPKfS0_Pfiiif,@"STO_CUDA_ENTRY STV_DEFAULT"
_Z22matrix_multiply_kernelPKfS0_Pfiiif:
.text._Z22matrix_multiply_kernelPKfS0_Pfiiif:
[----:B------:R-:W-:Y:S01]  /*0000*/  LDC R1, c[0x0][0x37c] ;  /* 0x0000df00ff017b82 */ /* 0x000fe20000000800 */
[----:B------:R-:W0:Y:S07]  /*0010*/  S2R R6, SR_TID.X ;  /* 0x0000000000067919 */ /* 0x000e2e0000002100 */
[----:B------:R-:W1:Y:S01]  /*0020*/  LDC R5, c[0x0][0x364] ;  /* 0x0000d900ff057b82 */ /* 0x000e620000000800 */
[----:B------:R-:W1:Y:S07]  /*0030*/  S2R R4, SR_TID.Y ;  /* 0x0000000000047919 */ /* 0x000e6e0000002200 */
[----:B------:R-:W0:Y:S08]  /*0040*/  S2UR UR5, SR_CTAID.X ;  /* 0x00000000000579c3 */ /* 0x000e300000002500 */
[----:B------:R-:W0:Y:S08]  /*0050*/  LDC R3, c[0x0][0x360] ;  /* 0x0000d800ff037b82 */ /* 0x000e300000000800 */
[----:B------:R-:W1:Y:S08]  /*0060*/  S2UR UR4, SR_CTAID.Y ;  /* 0x00000000000479c3 */ /* 0x000e700000002600 */
[----:B------:R-:W2:Y:S08]  /*0070*/  LDC R0, c[0x0][0x3a0] ;  /* 0x0000e800ff007b82 */ /* 0x000eb00000000800 */
[----:B------:R-:W3:Y:S01]  /*0080*/  LDC R2, c[0x0][0x39c] ;  /* 0x0000e700ff027b82 */ /* 0x000ee20000000800 */
[----:B0-----:R-:W-:-:S02]  /*0090*/  IMAD R3, R3, UR5, R6 ;  /* 0x0000000503037c24 */ /* 0x001fc4000f8e0206 */
[----:B-1----:R-:W-:-:S03]  /*00a0*/  IMAD R5, R5, UR4, R4 ;  /* 0x0000000405057c24 */ /* 0x002fc6000f8e0204 */
[----:B--2---:R-:W-:-:S04]  /*00b0*/  ISETP.GE.AND P0, PT, R3, R0, PT ;  /* 0x000000000300720c */ /* 0x004fc80003f06270 */
[----:B---3--:R-:W-:-:S13]  /*00c0*/  ISETP.GE.OR P0, PT, R5, R2, P0 ;  /* 0x000000020500720c */ /* 0x008fda0000706670 */
[----:B------:R-:W-:Y:S05]  /*00d0*/  @P0 EXIT ;  /* 0x000000000000094d */ /* 0x000fea0003800000 */
[----:B------:R-:W0:Y:S01]  /*00e0*/  LDC R4, c[0x0][0x398] ;  /* 0x0000e600ff047b82 */ /* 0x000e220000000800 */
[----:B------:R-:W1:Y:S01]  /*00f0*/  LDCU.64 UR4, c[0x0][0x358] ;  /* 0x00006b00ff0477ac */ /* 0x000e620008000a00 */
[----:B------:R-:W-:Y:S01]  /*0100*/  HFMA2 R29, -RZ, RZ, 0, 0 ;  /* 0x00000000ff1d7431 */ /* 0x000fe200000001ff */
[----:B0-----:R-:W-:-:S13]  /*0110*/  ISETP.GE.AND P0, PT, R4, 0x1, PT ;  /* 0x000000010400780c */ /* 0x001fda0003f06270 */
[----:B-1----:R-:W-:Y:S05]  /*0120*/  @!P0 BRA `(.L_x_56) ;  /* 0x0000000400d08947 */ /* 0x002fea0003800000 */
[C---:B------:R-:W-:Y:S02]  /*0130*/  ISETP.GE.U32.AND P1, PT, R4.reuse, 0x8, PT ;  /* 0x000000080400780c */ /* 0x040fe40003f26070 */
[----:B------:R-:W-:Y:S02]  /*0140*/  LOP3.LUT R6, R4, 0x7, RZ, 0xc0, !PT ;  /* 0x0000000704067812 */ /* 0x000fe400078ec0ff */
[----:B------:R-:W-:Y:S02]  /*0150*/  MOV R29, RZ ;  /* 0x000000ff001d7202 */ /* 0x000fe40000000f00 */
[----:B------:R-:W-:Y:S02]  /*0160*/  ISETP.NE.AND P0, PT, R6, RZ, PT ;  /* 0x000000ff0600720c */ /* 0x000fe40003f05270 */
[----:B------:R-:W-:-:S05]  /*0170*/  MOV R8, RZ ;  /* 0x000000ff00087202 */ /* 0x000fca0000000f00 */
[----:B------:R-:W-:Y:S06]  /*0180*/  @!P1 BRA `(.L_x_57) ;  /* 0x0000000000d09947 */ /* 0x000fec0003800000 */
[----:B------:R-:W-:Y:S02]  /*0190*/  LOP3.LUT R8, R4, 0x7ffffff8, RZ, 0xc0, !PT ;  /* 0x7ffffff804087812 */ /* 0x000fe400078ec0ff */
[----:B------:R-:W-:Y:S02]  /*01a0*/  MOV R29, RZ ;  /* 0x000000ff001d7202 */ /* 0x000fe40000000f00 */
[----:B------:R-:W-:Y:S02]  /*01b0*/  MOV R9, R5 ;  /* 0x0000000500097202 */ /* 0x000fe40000000f00 */
[----:B------:R-:W-:Y:S02]  /*01c0*/  MOV R7, R3 ;  /* 0x0000000300077202 */ /* 0x000fe40000000f00 */
[----:B------:R-:W-:-:S07]  /*01d0*/  IADD3 R10, PT, PT, -R8, RZ, RZ ;  /* 0x000000ff080a7210 */ /* 0x000fce0007ffe1ff */
.L_x_58:
[----:B------:R-:W0:Y:S08]  /*01e0*/  LDC.64 R14, c[0x0][0x380] ;  /* 0x0000e000ff0e7b82 */ /* 0x000e300000000a00 */
[----:B------:R-:W1:Y:S01]  /*01f0*/  LDC.64 R26, c[0x0][0x388] ;  /* 0x0000e200ff1a7b82 */ /* 0x000e620000000a00 */
[----:B0-----:R-:W-:-:S05]  /*0200*/  IMAD.WIDE R14, R9, 0x4, R14 ;  /* 0x00000004090e7825 */ /* 0x001fca00078e020e */
[----:B------:R0:W2:Y:S01]  /*0210*/  LDG.E R22, desc[UR4][R14.64] ;  /* 0x000000040e167981 */ /* 0x0000a2000c1e1900 */
[----:B-1----:R-:W-:-:S05]  /*0220*/  IMAD.WIDE R26, R7, 0x4, R26 ;  /* 0x00000004071a7825 */ /* 0x002fca00078e021a */
[----:B------:R-:W2:Y:S01]  /*0230*/  LDG.E R11, desc[UR4][R26.64] ;  /* 0x000000041a0b7981 */ /* 0x000ea2000c1e1900 */
[----:B0-----:R-:W-:-:S04]  /*0240*/  IMAD.WIDE R14, R2, 0x4, R14 ;  /* 0x00000004020e7825 */ /* 0x001fc800078e020e */
[----:B------:R-:W-:Y:S01]  /*0250*/  IMAD.WIDE R20, R0, 0x4, R26 ;  /* 0x0000000400147825 */ /* 0x000fe200078e021a */
[----:B------:R-:W3:Y:S03]  /*0260*/  LDG.E R28, desc[UR4][R14.64] ;  /* 0x000000040e1c7981 */ /* 0x000ee6000c1e1900 */
[----:B------:R-:W-:Y:S01]  /*0270*/  IMAD.WIDE R24, R2, 0x4, R14 ;  /* 0x0000000402187825 */ /* 0x000fe200078e020e */
[----:B------:R-:W3:Y:S03]  /*0280*/  LDG.E R27, desc[UR4][R20.64] ;  /* 0x00000004141b7981 */ /* 0x000ee6000c1e1900 */
[----:B------:R-:W-:-:S04]  /*0290*/  IMAD.WIDE R12, R0, 0x4, R20 ;  /* 0x00000004000c7825 */ /* 0x000fc800078e0214 */
[C---:B------:R-:W-:Y:S01]  /*02a0*/  IMAD.WIDE R16, R2.reuse, 0x4, R24 ;  /* 0x0000000402107825 */ /* 0x040fe200078e0218 */
[----:B------:R-:W4:Y:S04]  /*02b0*/  LDG.E R26, desc[UR4][R12.64] ;  /* 0x000000040c1a7981 */ /* 0x000f28000c1e1900 */
[----:B------:R0:W5:Y:S01]  /*02c0*/  LDG.E R23, desc[UR4][R16.64] ;  /* 0x0000000410177981 */ /* 0x000162000c1e1900 */
[----:B------:R-:W-:-:S03]  /*02d0*/  IMAD.WIDE R18, R2, 0x4, R16 ;  /* 0x0000000402127825 */ /* 0x000fc600078e0210 */
[----:B------:R-:W4:Y:S01]  /*02e0*/  LDG.E R25, desc[UR4][R24.64] ;  /* 0x0000000418197981 */ /* 0x000f22000c1e1900 */
[----:B0-----:R-:W-:-:S03]  /*02f0*/  IMAD.WIDE R16, R0, 0x4, R12 ;  /* 0x0000000400107825 */ /* 0x001fc600078e020c */
[----:B------:R0:W5:Y:S01]  /*0300*/  LDG.E R21, desc[UR4][R18.64] ;  /* 0x0000000412157981 */ /* 0x000162000c1e1900 */
[----:B------:R-:W-:-:S03]  /*0310*/  IMAD.WIDE R14, R2, 0x4, R18 ;  /* 0x00000004020e7825 */ /* 0x000fc600078e0212 */
[----:B------:R1:W5:Y:S04]  /*0320*/  LDG.E R24, desc[UR4][R16.64] ;  /* 0x0000000410187981 */ /* 0x000368000c1e1900 */
[----:B------:R1:W5:Y:S01]  /*0330*/  LDG.E R13, desc[UR4][R14.64] ;  /* 0x000000040e0d7981 */ /* 0x000362000c1e1900 */
[----:B0-----:R-:W-:-:S04]  /*0340*/  IMAD.WIDE R18, R0, 0x4, R16 ;  /* 0x0000000400127825 */ /* 0x001fc800078e0210 */
[----:B-1----:R-:W-:-:S04]  /*0350*/  IMAD.WIDE R16, R0, 0x4, R18 ;  /* 0x0000000400107825 */ /* 0x002fc800078e0212 */
[C---:B------:R-:W-:Y:S01]  /*0360*/  IMAD.WIDE R14, R2.reuse, 0x4, R14 ;  /* 0x00000004020e7825 */ /* 0x040fe200078e020e */
[----:B------:R-:W5:Y:S04]  /*0370*/  LDG.E R20, desc[UR4][R16.64] ;  /* 0x0000000410147981 */ /* 0x000f68000c1e1900 */
[----:B------:R0:W5:Y:S02]  /*0380*/  LDG.E R12, desc[UR4][R14.64] ;  /* 0x000000040e0c7981 */ /* 0x000164000c1e1900 */
[----:B0-----:R-:W-:-:S04]  /*0390*/  IMAD.WIDE R14, R2, 0x4, R14 ;  /* 0x00000004020e7825 */ /* 0x001fc800078e020e */
[----:B--2---:R-:W-:Y:S02]  /*03a0*/  FFMA R11, R22, R11, R29 ;  /* 0x0000000b160b7223 */ /* 0x004fe4000000001d */
[----:B------:R0:W2:Y:S04]  /*03b0*/  LDG.E R22, desc[UR4][R18.64] ;  /* 0x0000000412167981 */ /* 0x0000a8000c1e1900 */
[----:B------:R-:W2:Y:S01]  /*03c0*/  LDG.E R29, desc[UR4][R14.64] ;  /* 0x000000040e1d7981 */ /* 0x000ea2000c1e1900 */
[----:B0-----:R-:W-:-:S05]  /*03d0*/  IMAD.WIDE R18, R0, 0x4, R16 ;  /* 0x0000000400127825 */ /* 0x001fca00078e0210 */
[----:B------:R0:W2:Y:S02]  /*03e0*/  LDG.E R17, desc[UR4][R18.64] ;  /* 0x0000000412117981 */ /* 0x0000a4000c1e1900 */
[----:B0-----:R-:W-:-:S06]  /*03f0*/  IMAD.WIDE R18, R0, 0x4, R18 ;  /* 0x0000000400127825 */ /* 0x001fcc00078e0212 */
[----:B------:R-:W2:Y:S01]  /*0400*/  LDG.E R18, desc[UR4][R18.64] ;  /* 0x0000000412127981 */ /* 0x000ea2000c1e1900 */
[----:B---3--:R-:W-:Y:S01]  /*0410*/  FFMA R28, R28, R27, R11 ;  /* 0x0000001b1c1c7223 */ /* 0x008fe2000000000b */
[----:B------:R-:W-:-:S03]  /*0420*/  IADD3 R10, PT, PT, R10, 0x8, RZ ;  /* 0x000000080a0a7810 */ /* 0x000fc60007ffe0ff */
[----:B----4-:R-:W-:Y:S01]  /*0430*/  FFMA R26, R25, R26, R28 ;  /* 0x0000001a191a7223 */ /* 0x010fe2000000001c */
[----:B------:R-:W-:-:S03]  /*0440*/  ISETP.NE.AND P1, PT, R10, RZ, PT ;  /* 0x000000ff0a00720c */ /* 0x000fc60003f25270 */
[----:B-----5:R-:W-:Y:S01]  /*0450*/  FFMA R24, R23, R24, R26 ;  /* 0x0000001817187223 */ /* 0x020fe2000000001a */
[----:B------:R-:W-:Y:S02]  /*0460*/  LEA R9, R2, R9, 0x3 ;  /* 0x0000000902097211 */ /* 0x000fe400078e18ff */
[----:B------:R-:W-:Y:S01]  /*0470*/  LEA R7, R0, R7, 0x3 ;  /* 0x0000000700077211 */ /* 0x000fe200078e18ff */
[----:B--2---:R-:W-:-:S04]  /*0480*/  FFMA R22, R21, R22, R24 ;  /* 0x0000001615167223 */ /* 0x004fc80000000018 */
[----:B------:R-:W-:-:S04]  /*0490*/  FFMA R13, R13, R20, R22 ;  /* 0x000000140d0d7223 */ /* 0x000fc80000000016 */
[----:B------:R-:W-:-:S04]  /*04a0*/  FFMA R12, R12, R17, R13 ;  /* 0x000000110c0c7223 */ /* 0x000fc8000000000d */
[----:B------:R-:W-:Y:S01]  /*04b0*/  FFMA R29, R29, R18, R12 ;  /* 0x000000121d1d7223 */ /* 0x000fe2000000000c */
[----:B------:R-:W-:Y:S06]  /*04c0*/  @P1 BRA `(.L_x_58) ;  /* 0xfffffffc00441947 */ /* 0x000fec000383ffff */
.L_x_57:
[----:B------:R-:W-:Y:S05]  /*04d0*/  @!P0 BRA `(.L_x_56) ;  /* 0x0000000000e48947 */ /* 0x000fea0003800000 */
[----:B------:R-:W-:Y:S02]  /*04e0*/  ISETP.GE.U32.AND P0, PT, R6, 0x4, PT ;  /* 0x000000040600780c */ /* 0x000fe40003f06070 */
[----:B------:R-:W-:-:S04]  /*04f0*/  LOP3.LUT R9, R4, 0x3, RZ, 0xc0, !PT ;  /* 0x0000000304097812 */ /* 0x000fc800078ec0ff */
[----:B------:R-:W-:-:S07]  /*0500*/  ISETP.NE.AND P1, PT, R9, RZ, PT ;  /* 0x000000ff0900720c */ /* 0x000fce0003f25270 */
[----:B------:R-:W-:Y:S06]  /*0510*/  @!P0 BRA `(.L_x_59) ;  /* 0x0000000000648947 */ /* 0x000fec0003800000 */
[----:B------:R-:W0:Y:S01]  /*0520*/  LDC.64 R20, c[0x0][0x380] ;  /* 0x0000e000ff147b82 */ /* 0x000e220000000a00 */
[C---:B------:R-:W-:Y:S02]  /*0530*/  IMAD R7, R8.reuse, R2, R5 ;  /* 0x0000000208077224 */ /* 0x040fe400078e0205 */
[----:B------:R-:W-:-:S05]  /*0540*/  IMAD R11, R8, R0, R3 ;  /* 0x00000000080b7224 */ /* 0x000fca00078e0203 */
[----:B------:R-:W1:Y:S01]  /*0550*/  LDC.64 R22, c[0x0][0x388] ;  /* 0x0000e200ff167b82 */ /* 0x000e620000000a00 */
[----:B0-----:R-:W-:-:S04]  /*0560*/  IMAD.WIDE R20, R7, 0x4, R20 ;  /* 0x0000000407147825 */ /* 0x001fc800078e0214 */
[----:B-1----:R-:W-:-:S04]  /*0570*/  IMAD.WIDE R22, R11, 0x4, R22 ;  /* 0x000000040b167825 */ /* 0x002fc800078e0216 */
[----:B------:R-:W-:Y:S02]  /*0580*/  IMAD.WIDE R10, R2, 0x4, R20 ;  /* 0x00000004020a7825 */ /* 0x000fe400078e0214 */
[----:B------:R-:W2:Y:S02]  /*0590*/  LDG.E R20, desc[UR4][R20.64] ;  /* 0x0000000414147981 */ /* 0x000ea4000c1e1900 */
[----:B------:R-:W-:Y:S02]  /*05a0*/  IMAD.WIDE R12, R0, 0x4, R22 ;  /* 0x00000004000c7825 */ /* 0x000fe400078e0216 */
[----:B------:R-:W2:Y:S02]  /*05b0*/  LDG.E R22, desc[UR4][R22.64] ;  /* 0x0000000416167981 */ /* 0x000ea4000c1e1900 */
[----:B------:R-:W-:Y:S02]  /*05c0*/  IMAD.WIDE R14, R2, 0x4, R10 ;  /* 0x00000004020e7825 */ /* 0x000fe400078e020a */
[----:B------:R-:W3:Y:S02]  /*05d0*/  LDG.E R11, desc[UR4][R10.64] ;  /* 0x000000040a0b7981 */ /* 0x000ee4000c1e1900 */
[----:B------:R-:W-:-:S02]  /*05e0*/  IMAD.WIDE R6, R0, 0x4, R12 ;  /* 0x0000000400067825 */ /* 0x000fc400078e020c */
[----:B------:R-:W3:Y:S02]  /*05f0*/  LDG.E R12, desc[UR4][R12.64] ;  /* 0x000000040c0c7981 */ /* 0x000ee4000c1e1900 */
[----:B------:R-:W-:Y:S02]  /*0600*/  IMAD.WIDE R16, R2, 0x4, R14 ;  /* 0x0000000402107825 */ /* 0x000fe400078e020e */
[----:B------:R-:W4:Y:S02]  /*0610*/  LDG.E R25, desc[UR4][R14.64] ;  /* 0x000000040e197981 */ /* 0x000f24000c1e1900 */
[----:B------:R-:W-:Y:S02]  /*0620*/  IMAD.WIDE R18, R0, 0x4, R6 ;  /* 0x0000000400127825 */ /* 0x000fe400078e0206 */
        /* <DEDUP_REMOVED lines=8> */
.L_x_59:
[----:B------:R-:W-:Y:S05]  /*06b0*/  @!P1 BRA `(.L_x_56) ;  /* 0x00000000006c9947 */ /* 0x000fea0003800000 */
[----:B------:R-:W0:Y:S01]  /*06c0*/  LDC.64 R14, c[0x0][0x380] ;  /* 0x0000e000ff0e7b82 */ /* 0x000e220000000a00 */
[----:B------:R-:W-:Y:S02]  /*06d0*/  ISETP.NE.AND P0, PT, R9, 0x1, PT ;  /* 0x000000010900780c */ /* 0x000fe40003f05270 */
[----:B------:R-:W-:-:S04]  /*06e0*/  LOP3.LUT R4, R4, 0x1, RZ, 0xc0, !PT ;  /* 0x0000000104047812 */ /* 0x000fc800078ec0ff */
[----:B------:R-:W-:Y:S01]  /*06f0*/  ISETP.NE.U32.AND P1, PT, R4, 0x1, PT ;  /* 0x000000010400780c */ /* 0x000fe20003f25070 */
[----:B------:R-:W1:Y:S06]  /*0700*/  LDC.64 R12, c[0x0][0x388] ;  /* 0x0000e200ff0c7b82 */ /* 0x000e6c0000000a00 */
[C---:B------:R-:W-:Y:S02]  /*0710*/  @P0 IMAD R17, R8.reuse, R2, R5 ;  /* 0x0000000208110224 */ /* 0x040fe400078e0205 */
[----:B------:R-:W2:Y:S01]  /*0720*/  LDC.64 R6, c[0x0][0x380] ;  /* 0x0000e000ff067b82 */ /* 0x000ea20000000a00 */
[C---:B------:R-:W-:Y:S01]  /*0730*/  @P0 IMAD R9, R8.reuse, R0, R3 ;  /* 0x0000000008090224 */ /* 0x040fe200078e0203 */
[----:B------:R-:W-:-:S06]  /*0740*/  @P0 IADD3 R8, PT, PT, R8, 0x2, RZ ;  /* 0x0000000208080810 */ /* 0x000fcc0007ffe0ff */
[----:B------:R-:W3:Y:S01]  /*0750*/  LDC.64 R10, c[0x0][0x388] ;  /* 0x0000e200ff0a7b82 */ /* 0x000ee20000000a00 */
[----:B0-----:R-:W-:-:S04]  /*0760*/  @P0 IMAD.WIDE R16, R17, 0x4, R14 ;  /* 0x0000000411100825 */ /* 0x001fc800078e020e */
[----:B-1----:R-:W-:Y:S01]  /*0770*/  @P0 IMAD.WIDE R12, R9, 0x4, R12 ;  /* 0x00000004090c0825 */ /* 0x002fe200078e020c */
[----:B------:R-:W4:Y:S03]  /*0780*/  @P0 LDG.E R4, desc[UR4][R16.64] ;  /* 0x0000000410040981 */ /* 0x000f26000c1e1900 */
[C---:B------:R-:W-:Y:S02]  /*0790*/  @!P1 IMAD R19, R8.reuse, R2, R5 ;  /* 0x0000000208139224 */ /* 0x040fe400078e0205 */
[----:B------:R-:W-:Y:S02]  /*07a0*/  @!P1 IMAD R21, R8, R0, R3 ;  /* 0x0000000008159224 */ /* 0x000fe400078e0203 */
[----:B------:R-:W-:-:S04]  /*07b0*/  @P0 IMAD.WIDE R14, R2, 0x4, R16 ;  /* 0x00000004020e0825 */ /* 0x000fc800078e0210 */
[----:B------:R-:W-:Y:S02]  /*07c0*/  @P0 IMAD.WIDE R8, R0, 0x4, R12 ;  /* 0x0000000400080825 */ /* 0x000fe400078e020c */
[----:B------:R-:W4:Y:S02]  /*07d0*/  @P0 LDG.E R12, desc[UR4][R12.64] ;  /* 0x000000040c0c0981 */ /* 0x000f24000c1e1900 */
[----:B--2---:R-:W-:Y:S02]  /*07e0*/  @!P1 IMAD.WIDE R6, R19, 0x4, R6 ;  /* 0x0000000413069825 */ /* 0x004fe400078e0206 */
[----:B------:R-:W2:Y:S02]  /*07f0*/  @P0 LDG.E R15, desc[UR4][R14.64] ;  /* 0x000000040e0f0981 */ /* 0x000ea4000c1e1900 */
[----:B---3--:R-:W-:Y:S02]  /*0800*/  @!P1 IMAD.WIDE R10, R21, 0x4, R10 ;  /* 0x00000004150a9825 */ /* 0x008fe400078e020a */
[----:B------:R-:W2:Y:S04]  /*0810*/  @P0 LDG.E R8, desc[UR4][R8.64] ;  /* 0x0000000408080981 */ /* 0x000ea8000c1e1900 */
[----:B------:R-:W3:Y:S04]  /*0820*/  @!P1 LDG.E R6, desc[UR4][R6.64] ;  /* 0x0000000406069981 */ /* 0x000ee8000c1e1900 */
[----:B------:R-:W3:Y:S01]  /*0830*/  @!P1 LDG.E R10, desc[UR4][R10.64] ;  /* 0x000000040a0a9981 */ /* 0x000ee2000c1e1900 */
[----:B----4-:R-:W-:-:S04]  /*0840*/  @P0 FFMA R4, R4, R12, R29 ;  /* 0x0000000c04040223 */ /* 0x010fc8000000001d */
[----:B--2---:R-:W-:-:S04]  /*0850*/  @P0 FFMA R29, R15, R8, R4 ;  /* 0x000000080f1d0223 */ /* 0x004fc80000000004 */
[----:B---3--:R-:W-:-:S07]  /*0860*/  @!P1 FFMA R29, R6, R10, R29 ;  /* 0x0000000a061d9223 */ /* 0x008fce000000001d */
.L_x_56:
[----:B------:R-:W0:Y:S01]  /*0870*/  LDC.64 R6, c[0x0][0x390] ;  /* 0x0000e400ff067b82 */ /* 0x000e220000000a00 */
[----:B------:R-:W1:Y:S01]  /*0880*/  LDCU UR6, c[0x0][0x3a4] ;  /* 0x00007480ff0677ac */ /* 0x000e620008000800 */
[----:B------:R-:W-:Y:S02]  /*0890*/  IMAD R3, R5, R0, R3 ;  /* 0x0000000005037224 */ /* 0x000fe400078e0203 */
[----:B-1----:R-:W-:Y:S02]  /*08a0*/  FMUL R29, R29, UR6 ;  /* 0x000000061d1d7c20 */ /* 0x002fe40008400000 */
[----:B0-----:R-:W-:-:S05]  /*08b0*/  IMAD.WIDE R2, R3, 0x4, R6 ;  /* 0x0000000403027825 */ /* 0x001fca00078e0206 */
[----:B------:R-:W-:Y:S01]  /*08c0*/  STG.E desc[UR4][R2.64], R29 ;  /* 0x0000001d02007986 */ /* 0x000fe2000c101904 */
[----:B------:R-:W-:Y:S05]  /*08d0*/  EXIT ;  /* 0x000000000000794d */ /* 0x000fea0003800000 */
.L_x_60:
        /* <DEDUP_REMOVED lines=10> */
.L_x_97:


//--------------------- .text._Z15diag_mul_kernelPKfS0_Pfii --------------------------
	.section	.text._Z15diag_mul_kernelPKfS0_Pfii,"ax",@progbits
	.align	128
        .global         _Z15diag_mul_kernelPKfS0_Pfii
        .type           _Z15diag_mul_kernelPKfS0_Pfii,@function
        .size           _Z15diag_mul_kernelPKfS0_Pfii,(.L_x_98 - _Z15diag_mul_kernelPKfS0_Pfii)
        .other          _Z15diag_mul_kernelPKfS0_Pfii,@"STO_CUDA_ENTRY STV_DEFAULT"
_Z15diag_mul_kernelPKfS0_Pfii:
.text._Z15diag_mul_kernelPKfS0_Pfii:
[----:B------:R-:W-:Y:S01]  /*0000*/  LDC R1, c[0x0][0x37c] ;  /* 0x0000df00ff017b82 */ /* 0x000fe20000000800 */
[----:B------:R-:W0:Y:S07]  /*0010*/  S2R R3, SR_TID.X ;  /* 0x0000000000037919 */ /* 0x000e2e0000002100 */
[----:B------:R-:W1:Y:S01]  /*0020*/  LDC R7, c[0x0][0x364] ;  /* 0x0000d900ff077b82 */ /* 0x000e620000000800 */
[----:B------:R-:W2:Y:S01]  /*0030*/  LDCU.64 UR6, c[0x0][0x398] ;  /* 0x00007300ff0677ac */ /* 0x000ea20008000a00 */
[----:B------:R-:W1:Y:S06]  /*0040*/  S2R R2, SR_TID.Y ;  /* 0x0000000000027919 */ /* 0x000e6c0000002200 */
[----:B------:R-:W0:Y:S08]  /*0050*/  S2UR UR5, SR_CTAID.X ;  /* 0x00000000000579c3 */ /* 0x000e300000002500 */
[----:B------:R-:W0:Y:S08]  /*0060*/  LDC R0, c[0x0][0x360] ;  /* 0x0000d800ff007b82 */ /* 0x000e300000000800 */
[----:B------:R-:W1:Y:S01]  /*0070*/  S2UR UR4, SR_CTAID.Y ;  /* 0x00000000000479c3 */ /* 0x000e620000002600 */
[----:B0-----:R-:W-:-:S05]  /*0080*/  IMAD R0, R0, UR5, R3 ;  /* 0x0000000500007c24 */ /* 0x001fca000f8e0203 */
[----:B--2---:R-:W-:Y:S01]  /*0090*/  ISETP.GE.AND P0, PT, R0, UR7, PT ;  /* 0x0000000700007c0c */ /* 0x004fe2000bf06270 */
[----:B-1----:R-:W-:-:S05]  /*00a0*/  IMAD R7, R7, UR4, R2 ;  /* 0x0000000407077c24 */ /* 0x002fca000f8e0202 */
[----:B------:R-:W-:-:S13]  /*00b0*/  ISETP.GE.OR P0, PT, R7, UR6, P0 ;  /* 0x0000000607007c0c */ /* 0x000fda0008706670 */
[----:B------:R-:W-:Y:S05]  /*00c0*/  @P0 EXIT ;  /* 0x000000000000094d */ /* 0x000fea0003800000 */
[----:B------:R-:W0:Y:S01]  /*00d0*/  LDC.64 R2, c[0x0][0x380] ;  /* 0x0000e000ff027b82 */ /* 0x000e220000000a00 */
[----:B------:R-:W1:Y:S01]  /*00e0*/  LDCU.64 UR4, c[0x0][0x358] ;  /* 0x00006b00ff0477ac */ /* 0x000e620008000a00 */
[----:B------:R-:W-:-:S06]  /*00f0*/  IMAD R9, R7, UR7, R0 ;  /* 0x0000000707097c24 */ /* 0x000fcc000f8e0200 */
[----:B------:R-:W2:Y:S01]  /*0100*/  LDC.64 R4, c[0x0][0x388] ;  /* 0x0000e200ff047b82 */ /* 0x000ea20000000a00 */
[----:B0-----:R-:W-:-:S07]  /*0110*/  IMAD.WIDE.U32 R2, R7, 0x4, R2 ;  /* 0x0000000407027825 */ /* 0x001fce00078e0002 */
[----:B------:R-:W0:Y:S01]  /*0120*/  LDC.64 R6, c[0x0][0x390] ;  /* 0x0000e400ff067b82 */ /* 0x000e220000000a00 */
[----:B-1----:R-:W3:Y:S01]  /*0130*/  LDG.E R2, desc[UR4][R2.64] ;  /* 0x0000000402027981 */ /* 0x002ee2000c1e1900 */
[----:B--2---:R-:W-:-:S06]  /*0140*/  IMAD.WIDE R4, R9, 0x4, R4 ;  /* 0x0000000409047825 */ /* 0x004fcc00078e0204 */
[----:B------:R-:W3:Y:S01]  /*0150*/  LDG.E R5, desc[UR4][R4.64] ;  /* 0x0000000404057981 */ /* 0x000ee2000c1e1900 */
[----:B0-----:R-:W-:-:S04]  /*0160*/  IMAD.WIDE R6, R9, 0x4, R6 ;  /* 0x0000000409067825 */ /* 0x001fc800078e0206 */
[----:B---3--:R-:W-:-:S05]  /*0170*/  FMUL R9, R2, R5 ;  /* 0x0000000502097220 */ /* 0x008fca0000400000 */
[----:B------:R-:W-:Y:S01]  /*0180*/  STG.E desc[UR4][R6.64], R9 ;  /* 0x0000000906007986 */ /* 0x000fe2000c101904 */
[----:B------:R-:W-:Y:S05]  /*0190*/  EXIT ;  /* 0x000000000000794d */ /* 0x000fea0003800000 */
.L_x_61:
        /* <DEDUP_REMOVED lines=14> */
.L_x_98:


//--------------------- .text._Z16compute_w_kernelPKfPfi --------------------------
	.section	.text._Z16compute_w_kernelPKfPfi,"ax",@progbits
	.align	128
        .global         _Z16compute_w_kernelPKfPfi
        .type           _Z16compute_w_kernelPKfPfi,@function
        .size           _Z16compute_w_kernelPKfPfi,(.L_x_99 - _Z16compute_w_kernelPKfPfi)
        .other          _Z16compute_w_kernelPKfPfi,@"STO_CUDA_ENTRY STV_DEFAULT"
_Z16compute_w_kernelPKfPfi:
.text._Z16compute_w_kernelPKfPfi:
        /* <DEDUP_REMOVED lines=13> */
[----:B--2---:R-:W-:-:S04]  /*00d0*/  IMAD.WIDE R4, R7, 0x4, R4 ;  /* 0x0000000407047825 */ /* 0x004fc800078e0204 */
[----:B---3--:R-:W-:-:S04]  /*00e0*/  FADD R9, -R2, 1 ;  /* 0x3f80000002097421 */ /* 0x008fc80000000100 */
[----:B------:R-:W-:-:S05]  /*00f0*/  FMUL R9, R2, R9 ;  /* 0x0000000902097220 */ /* 0x000fca0000400000 */
[----:B------:R-:W-:Y:S01]  /*0100*/  STG.E desc[UR4][R4.64], R9 ;  /* 0x0000000904007986 */ /* 0x000fe2000c101904 */
[----:B------:R-:W-:Y:S05]  /*0110*/  EXIT ;  /* 0x000000000000794d */ /* 0x000fea0003800000 */
.L_x_62:
        /* <DEDUP_REMOVED lines=14> */
.L_x_99:


//--------------------- .text._Z18update_grad_kernelPfPKfS1_ffi --------------------------
	.section	.text._Z18update_grad_kernelPfPKfS1_ffi,"ax",@progbits
	.align	128
        .global         _Z18update_grad_kernelPfPKfS1_ffi
        .type           _Z18update_grad_kernelPfPKfS1_ffi,@function
        .size           _Z18update_grad_kernelPfPKfS1_ffi,(.L_x_100 - _Z18update_grad_kernelPfPKfS1_ffi)
        .other          _Z18update_grad_kernelPfPKfS1_ffi,@"STO_CUDA_ENTRY STV_DEFAULT"
_Z18update_grad_kernelPfPKfS1_ffi:
.text._Z18update_grad_kernelPfPKfS1_ffi:
        /* <DEDUP_REMOVED lines=10> */
[----:B------:R-:W2:Y:S06]  /*00a0*/  LDCU.64 UR6, c[0x0][0x398] ;  /* 0x00007300ff0677ac */ /* 0x000eac0008000a00 */
[----:B------:R-:W3:Y:S08]  /*00b0*/  LDC.64 R2, c[0x0][0x388] ;  /* 0x0000e200ff027b82 */ /* 0x000ef00000000a00 */
[----:B------:R-:W4:Y:S01]  /*00c0*/  LDC.64 R6, c[0x0][0x380] ;  /* 0x0000e000ff067b82 */ /* 0x000f220000000a00 */
[----:B0-----:R-:W-:-:S06]  /*00d0*/  IMAD.WIDE R4, R9, 0x4, R4 ;  /* 0x0000000409047825 */ /* 0x001fcc00078e0204 */
[----:B-1----:R-:W2:Y:S01]  /*00e0*/  LDG.E R4, desc[UR4][R4.64] ;  /* 0x0000000404047981 */ /* 0x002ea2000c1e1900 */
[----:B---3--:R-:W-:-:S06]  /*00f0*/  IMAD.WIDE R2, R9, 0x4, R2 ;  /* 0x0000000409027825 */ /* 0x008fcc00078e0202 */
[----:B------:R-:W3:Y:S01]  /*0100*/  LDG.E R2, desc[UR4][R2.64] ;  /* 0x0000000402027981 */ /* 0x000ee2000c1e1900 */
[----:B----4-:R-:W-:-:S04]  /*0110*/  IMAD.WIDE R6, R9, 0x4, R6 ;  /* 0x0000000409067825 */ /* 0x010fc800078e0206 */
[----:B--2---:R-:W-:-:S04]  /*0120*/  FMUL R11, R4, UR6 ;  /* 0x00000006040b7c20 */ /* 0x004fc80008400000 */
[----:B---3--:R-:W-:-:S05]  /*0130*/  FFMA R11, R2, UR7, R11 ;  /* 0x00000007020b7c23 */ /* 0x008fca000800000b */
[----:B------:R-:W-:Y:S01]  /*0140*/  STG.E desc[UR4][R6.64], R11 ;  /* 0x0000000b06007986 */ /* 0x000fe2000c101904 */
[----:B------:R-:W-:Y:S05]  /*0150*/  EXIT ;  /* 0x000000000000794d */ /* 0x000fea0003800000 */
.L_x_63:
        /* <DEDUP_REMOVED lines=10> */
.L_x_100:


//--------------------- .text._Z24compute_grad_part_kernelPKfS0_Pfii --------------------------
	.section	.text._Z24compute_grad_part_kernelPKfS0_Pfii,"ax",@progbits
	.align	128
        .global         _Z24compute_grad_part_kernelPKfS0_Pfii
        .type           _Z24compute_grad_part_kernelPKfS0_Pfii,@function
        .size           _Z24compute_grad_part_kernelPKfS0_Pfii,(.L_x_101 - _Z24compute_grad_part_kernelPKfS0_Pfii)
        .other          _Z24compute_grad_part_kernelPKfS0_Pfii,@"STO_CUDA_ENTRY STV_DEFAULT"
_Z24compute_grad_part_kernelPKfS0_Pfii:
.text._Z24compute_grad_part_kernelPKfS0_Pfii:
[----:B------:R-:W-:Y:S01]  /*0000*/  LDC R1, c[0x0][0x37c] ;  /* 0x0000df00ff017b82 */ /* 0x000fe20000000800 */
[----:B------:R-:W0:Y:S07]  /*0010*/  S2R R2, SR_TID.X ;  /* 0x0000000000027919 */ /* 0x000e2e0000002100 */
[----:B------:R-:W0:Y:S08]  /*0020*/  S2UR UR4, SR_CTAID.X ;  /* 0x00000000000479c3 */ /* 0x000e300000002500 */
[----:B------:R-:W0:Y:S08]  /*0030*/  LDC R3, c[0x0][0x360] ;  /* 0x0000d800ff037b82 */ /* 0x000e300000000800 */
[----:B------:R-:W1:Y:S01]  /*0040*/  LDC R0, c[0x0][0x39c] ;  /* 0x0000e700ff007b82 */ /* 0x000e620000000800 */
[----:B0-----:R-:W-:-:S05]  /*0050*/  IMAD R3, R3, UR4, R2 ;  /* 0x0000000403037c24 */ /* 0x001fca000f8e0202 */
[----:B-1----:R-:W-:-:S13]  /*0060*/  ISETP.GE.AND P0, PT, R3, R0, PT ;  /* 0x000000000300720c */ /* 0x002fda0003f06270 */
[----:B------:R-:W-:Y:S05]  /*0070*/  @P0 EXIT ;  /* 0x000000000000094d */ /* 0x000fea0003800000 */
[----:B------:R-:W0:Y:S01]  /*0080*/  LDCU UR6, c[0x0][0x398] ;  /* 0x00007300ff0677ac */ /* 0x000e220008000800 */
[----:B------:R-:W-:Y:S01]  /*0090*/  HFMA2 R16, -RZ, RZ, 0, 0 ;  /* 0x00000000ff107431 */ /* 0x000fe200000001ff */
[----:B------:R-:W1:Y:S01]  /*00a0*/  LDCU.64 UR10, c[0x0][0x358] ;  /* 0x00006b00ff0a77ac */ /* 0x000e620008000a00 */
[----:B0-----:R-:W-:-:S09]  /*00b0*/  UISETP.GE.AND UP0, UPT, UR6, 0x1, UPT ;  /* 0x000000010600788c */ /* 0x001fd2000bf06270 */
[----:B-1----:R-:W-:Y:S05]  /*00c0*/  BRA.U !UP0, `(.L_x_64) ;  /* 0x0000000908b47547 */ /* 0x002fea000b800000 */
[----:B------:R-:W-:Y:S01]  /*00d0*/  UISETP.GE.U32.AND UP1, UPT, UR6, 0x10, UPT ;  /* 0x000000100600788c */ /* 0x000fe2000bf26070 */
[----:B------:R-:W-:Y:S01]  /*00e0*/  MOV R16, RZ ;  /* 0x000000ff00107202 */ /* 0x000fe20000000f00 */
[----:B------:R-:W-:Y:S01]  /*00f0*/  ULOP3.LUT UR7, UR6, 0xf, URZ, 0xc0, !UPT ;  /* 0x0000000f06077892 */ /* 0x000fe2000f8ec0ff */
[----:B------:R-:W-:-:S03]  /*0100*/  MOV R2, RZ ;  /* 0x000000ff00027202 */ /* 0x000fc60000000f00 */
[----:B------:R-:W-:-:S03]  /*0110*/  UISETP.NE.AND UP0, UPT, UR7, URZ, UPT ;  /* 0x000000ff0700728c */ /* 0x000fc6000bf05270 */
[----:B------:R-:W-:Y:S08]  /*0120*/  BRA.U !UP1, `(.L_x_65) ;  /* 0x0000000509447547 */ /* 0x000ff0000b800000 */
[----:B------:R-:W0:Y:S01]  /*0130*/  LDCU.64 UR4, c[0x0][0x388] ;  /* 0x00007100ff0477ac */ /* 0x000e220008000a00 */
[----:B------:R-:W-:Y:S02]  /*0140*/  MOV R16, RZ ;  /* 0x000000ff00107202 */ /* 0x000fe40000000f00 */
[----:B------:R-:W-:Y:S01]  /*0150*/  MOV R5, R3 ;  /* 0x0000000300057202 */ /* 0x000fe20000000f00 */
[----:B------:R-:W-:-:S04]  /*0160*/  ULOP3.LUT UR8, UR6, 0x7ffffff0, URZ, 0xc0, !UPT ;  /* 0x7ffffff006087892 */ /* 0x000fc8000f8ec0ff */
[----:B------:R-:W-:Y:S02]  /*0170*/  UIADD3 UR9, UPT, UPT, -UR8, URZ, URZ ;  /* 0x000000ff08097290 */ /* 0x000fe4000fffe1ff */
[----:B------:R-:W-:Y:S01]  /*0180*/  MOV R2, UR8 ;  /* 0x0000000800027c02 */ /* 0x000fe20008000f00 */
[----:B0-----:R-:W-:-:S04]  /*0190*/  UIADD3 UR4, UP1, UPT, UR4, 0x20, URZ ;  /* 0x0000002004047890 */ /* 0x001fc8000ff3e0ff */
[----:B------:R-:W-:Y:S02]  /*01a0*/  UIADD3.X UR5, UPT, UPT, URZ, UR5, URZ, UP1, !UPT ;  /* 0x00000005ff057290 */ /* 0x000fe40008ffe4ff */
[----:B------:R-:W-:-:S04]  /*01b0*/  MOV R10, UR4 ;  /* 0x00000004000a7c02 */ /* 0x000fc80008000f00 */
[----:B------:R-:W-:-:S07]  /*01c0*/  MOV R11, UR5 ;  /* 0x00000005000b7c02 */ /* 0x000fce0008000f00 */
.L_x_66:
[----:B------:R-:W0:Y:S01]  /*01d0*/  LDC.64 R8, c[0x0][0x380] ;  /* 0x0000e000ff087b82 */ /* 0x000e220000000a00 */
[----:B------:R-:W2:Y:S04]  /*01e0*/  LDG.E R17, desc[UR10][R10.64+-0x20] ;  /* 0xffffe00a0a117981 */ /* 0x000ea8000c1e1900 */
[----:B------:R-:W3:Y:S04]  /*01f0*/  LDG.E R19, desc[UR10][R10.64+-0x1c] ;  /* 0xffffe40a0a137981 */ /* 0x000ee8000c1e1900 */
[----:B------:R-:W4:Y:S04]  /*0200*/  LDG.E R27, desc[UR10][R10.64+-0x18] ;  /* 0xffffe80a0a1b7981 */ /* 0x000f28000c1e1900 */
[----:B------:R-:W5:Y:S04]  /*0210*/  LDG.E R7, desc[UR10][R10.64+-0x14] ;  /* 0xffffec0a0a077981 */ /* 0x000f68000c1e1900 */
[----:B------:R-:W5:Y:S01]  /*0220*/  LDG.E R20, desc[UR10][R10.64+-0x8] ;  /* 0xfffff80a0a147981 */ /* 0x000f62000c1e1900 */
[----:B0-----:R-:W-:-:S05]  /*0230*/  IMAD.WIDE R8, R5, 0x4, R8 ;  /* 0x0000000405087825 */ /* 0x001fca00078e0208 */
[----:B------:R-:W2:Y:S01]  /*0240*/  LDG.E R26, desc[UR10][R8.64] ;  /* 0x0000000a081a7981 */ /* 0x000ea2000c1e1900 */
[----:B------:R-:W-:-:S05]  /*0250*/  IMAD.WIDE R12, R0, 0x4, R8 ;  /* 0x00000004000c7825 */ /* 0x000fca00078e0208 */
[----:B------:R-:W3:Y:S01]  /*0260*/  LDG.E R18, desc[UR10][R12.64] ;  /* 0x0000000a0c127981 */ /* 0x000ee2000c1e1900 */
[----:B------:R-:W-:-:S03]  /*0270*/  IMAD.WIDE R22, R0, 0x4, R12 ;  /* 0x0000000400167825 */ /* 0x000fc600078e020c */
[----:B------:R-:W5:Y:S01]  /*0280*/  LDG.E R9, desc[UR10][R10.64+-0x10] ;  /* 0xfffff00a0a097981 */ /* 0x000f62000c1e1900 */
[----:B------:R-:W-:-:S03]  /*0290*/  IMAD.WIDE R14, R0, 0x4, R22 ;  /* 0x00000004000e7825 */ /* 0x000fc600078e0216 */
[----:B------:R-:W4:Y:S04]  /*02a0*/  LDG.E R24, desc[UR10][R22.64] ;  /* 0x0000000a16187981 */ /* 0x000f28000c1e1900 */
[----:B------:R-:W5:Y:S01]  /*02b0*/  LDG.E R4, desc[UR10][R14.64] ;  /* 0x0000000a0e047981 */ /* 0x000f62000c1e1900 */
[----:B------:R-:W-:-:S03]  /*02c0*/  IMAD.WIDE R28, R0, 0x4, R14 ;  /* 0x00000004001c7825 */ /* 0x000fc600078e020e */
[----:B------:R-:W5:Y:S04]  /*02d0*/  LDG.E R8, desc[UR10][R10.64+-0xc] ;  /* 0xfffff40a0a087981 */ /* 0x000f68000c1e1900 */
[----:B------:R0:W5:Y:S02]  /*02e0*/  LDG.E R6, desc[UR10][R28.64] ;  /* 0x0000000a1c067981 */ /* 0x000164000c1e1900 */
[----:B0-----:R-:W-:-:S05]  /*02f0*/  IMAD.WIDE R28, R0, 0x4, R28 ;  /* 0x00000004001c7825 */ /* 0x001fca00078e021c */
[----:B------:R-:W5:Y:S01]  /*0300*/  LDG.E R21, desc[UR10][R28.64] ;  /* 0x0000000a1c157981 */ /* 0x000f62000c1e1900 */
[----:B------:R-:W-:-:S05]  /*0310*/  IMAD.WIDE R22, R0, 0x4, R28 ;  /* 0x0000000400167825 */ /* 0x000fca00078e021c */
[----:B------:R0:W5:Y:S01]  /*0320*/  LDG.E R25, desc[UR10][R22.64] ;  /* 0x0000000a16197981 */ /* 0x000162000c1e1900 */
[----:B------:R-:W-:-:S03]  /*0330*/  IMAD.WIDE R12, R0, 0x4, R22 ;  /* 0x00000004000c7825 */ /* 0x000fc600078e0216 */
[----:B------:R-:W5:Y:S01]  /*0340*/  LDG.E R29, desc[UR10][R10.64+-0x4] ;  /* 0xfffffc0a0a1d7981 */ /* 0x000f62000c1e1900 */
[----:B------:R-:W-:-:S03]  /*0350*/  IMAD.WIDE R14, R0, 0x4, R12 ;  /* 0x00000004000e7825 */ /* 0x000fc600078e020c */
[----:B------:R-:W5:Y:S04]  /*0360*/  LDG.E R12, desc[UR10][R12.64] ;  /* 0x0000000a0c0c7981 */ /* 0x000f68000c1e1900 */
[----:B------:R-:W5:Y:S01]  /*0370*/  LDG.E R13, desc[UR10][R10.64+0x8] ;  /* 0x0000080a0a0d7981 */ /* 0x000f62000c1e1900 */
[----:B--2---:R-:W-:Y:S01]  /*0380*/  FFMA R26, R26, R17, R16 ;  /* 0x000000111a1a7223 */ /* 0x004fe20000000010 */
[----:B------:R-:W-:Y:S02]  /*0390*/  IMAD.WIDE R16, R0, 0x4, R14 ;  /* 0x0000000400107825 */ /* 0x000fe400078e020e */
[----:B------:R-:W2:Y:S02]  /*03a0*/  LDG.E R14, desc[UR10][R14.64] ;  /* 0x0000000a0e0e7981 */ /* 0x000ea4000c1e1900 */
[----:B---3--:R-:W-:Y:S01]  /*03b0*/  FFMA R26, R18, R19, R26 ;  /* 0x00000013121a7223 */ /* 0x008fe2000000001a */
[----:B------:R-:W-:-:S02]  /*03c0*/  IMAD.WIDE R18, R0, 0x4, R16 ;  /* 0x0000000400127825 */ /* 0x000fc400078e0210 */
[----:B------:R-:W3:Y:S02]  /*03d0*/  LDG.E R16, desc[UR10][R16.64] ;  /* 0x0000000a10107981 */ /* 0x000ee4000c1e1900 */
[----:B0-----:R-:W-:-:S04]  /*03e0*/  IMAD.WIDE R22, R0, 0x4, R18 ;  /* 0x0000000400167825 */ /* 0x001fc800078e0212 */
[----:B----4-:R-:W-:Y:S01]  /*03f0*/  FFMA R27, R24, R27, R26 ;  /* 0x0000001b181b7223 */ /* 0x010fe2000000001a */
[----:B------:R-:W4:Y:S04]  /*0400*/  LDG.E R18, desc[UR10][R18.64] ;  /* 0x0000000a12127981 */ /* 0x000f28000c1e1900 */
[----:B------:R-:W2:Y:S01]  /*0410*/  LDG.E R24, desc[UR10][R10.64] ;  /* 0x0000000a0a187981 */ /* 0x000ea2000c1e1900 */
[----:B-----5:R-:W-:Y:S01]  /*0420*/  FFMA R7, R4, R7, R27 ;  /* 0x0000000704077223 */ /* 0x020fe2000000001b */
[----:B------:R-:W-:Y:S02]  /*0430*/  IMAD.WIDE R26, R0, 0x4, R22 ;  /* 0x00000004001a7825 */ /* 0x000fe400078e0216 */
[----:B------:R-:W3:Y:S02]  /*0440*/  LDG.E R4, desc[UR10][R10.64+0x4] ;  /* 0x0000040a0a047981 */ /* 0x000ee4000c1e1900 */
[----:B------:R-:W-:Y:S01]  /*0450*/  FFMA R28, R6, R9, R7 ;  /* 0x00000009061c7223 */ /* 0x000fe20000000007 */
[C---:B------:R-:W-:Y:S01]  /*0460*/  IMAD.WIDE R6, R0.reuse, 0x4, R26 ;  /* 0x0000000400067825 */ /* 0x040fe200078e021a */
[----:B------:R-:W5:Y:S04]  /*0470*/  LDG.E R22, desc[UR10][R22.64] ;  /* 0x0000000a16167981 */ /* 0x000f68000c1e1900 */
[----:B------:R-:W5:Y:S04]  /*0480*/  LDG.E R15, desc[UR10][R10.64+0xc] ;  /* 0x00000c0a0a0f7981 */ /* 0x000f68000c1e1900 */
[----:B------:R-:W5:Y:S04]  /*0490*/  LDG.E R26, desc[UR10][R26.64] ;  /* 0x0000000a1a1a7981 */ /* 0x000f68000c1e1900 */
[----:B------:R-:W5:Y:S01]  /*04a0*/  LDG.E R17, desc[UR10][R10.64+0x10] ;  /* 0x0000100a0a117981 */ /* 0x000f62000c1e1900 */
[----:B------:R-:W-:Y:S01]  /*04b0*/  FFMA R28, R21, R8, R28 ;  /* 0x00000008151c7223 */ /* 0x000fe2000000001c */
[----:B------:R-:W-:-:S02]  /*04c0*/  IMAD.WIDE R8, R0, 0x4, R6 ;  /* 0x0000000400087825 */ /* 0x000fc400078e0206 */
[----:B------:R0:W5:Y:S04]  /*04d0*/  LDG.E R6, desc[UR10][R6.64] ;  /* 0x0000000a06067981 */ /* 0x000168000c1e1900 */
[----:B------:R-:W5:Y:S04]  /*04e0*/  LDG.E R23, desc[UR10][R10.64+0x14] ;  /* 0x0000140a0a177981 */ /* 0x000f68000c1e1900 */
[----:B------:R-:W5:Y:S01]  /*04f0*/  LDG.E R19, desc[UR10][R8.64] ;  /* 0x0000000a08137981 */ /* 0x000f62000c1e1900 */
[----:B0-----:R-:W-:Y:S01]  /*0500*/  FFMA R7, R25, R20, R28 ;  /* 0x0000001419077223 */ /* 0x001fe2000000001c */
[----:B------:R-:W-:-:S02]  /*0510*/  IMAD.WIDE R20, R0, 0x4, R8 ;  /* 0x0000000400147825 */ /* 0x000fc400078e0208 */
[----:B------:R-:W5:Y:S04]  /*0520*/  LDG.E R28, desc[UR10][R10.64+0x18] ;  /* 0x0000180a0a1c7981 */ /* 0x000f68000c1e1900 */
[----:B------:R0:W5:Y:S04]  /*0530*/  LDG.E R25, desc[UR10][R10.64+0x1c] ;  /* 0x00001c0a0a197981 */ /* 0x000168000c1e1900 */
[----:B------:R-:W5:Y:S01]  /*0540*/  LDG.E R20, desc[UR10][R20.64] ;  /* 0x0000000a14147981 */ /* 0x000f62000c1e1900 */
[----:B------:R-:W-:Y:S01]  /*0550*/  FFMA R29, R12, R29, R7 ;  /* 0x0000001d0c1d7223 */ /* 0x000fe20000000007 */
[----:B------:R-:W-:-:S04]  /*0560*/  UIADD3 UR9, UPT, UPT, UR9, 0x10, URZ ;  /* 0x0000001009097890 */ /* 0x000fc8000fffe0ff */
[----:B------:R-:W-:Y:S01]  /*0570*/  UISETP.NE.AND UP1, UPT, UR9, URZ, UPT ;  /* 0x000000ff0900728c */ /* 0x000fe2000bf25270 */
[----:B0-----:R-:W-:Y:S02]  /*0580*/  IADD3 R10, P0, PT, R10, 0x40, RZ ;  /* 0x000000400a0a7810 */ /* 0x001fe40007f1e0ff */
[----:B------:R-:W-:Y:S02]  /*0590*/  LEA R5, R0, R5, 0x4 ;  /* 0x0000000500057211 */ /* 0x000fe400078e20ff */
[----:B------:R-:W-:Y:S01]  /*05a0*/  IADD3.X R11, PT, PT, RZ, R11, RZ, P0, !PT ;  /* 0x0000000bff0b7210 */ /* 0x000fe200007fe4ff */
[----:B--2---:R-:W-:-:S04]  /*05b0*/  FFMA R29, R14, R24, R29 ;  /* 0x000000180e1d7223 */ /* 0x004fc8000000001d */
[----:B---3--:R-:W-:-:S04]  /*05c0*/  FFMA R29, R16, R4, R29 ;  /* 0x00000004101d7223 */ /* 0x008fc8000000001d */
[----:B----4-:R-:W-:-:S04]  /*05d0*/  FFMA R13, R18, R13, R29 ;  /* 0x0000000d120d7223 */ /* 0x010fc8000000001d */
[----:B-----5:R-:W-:-:S04]  /*05e0*/  FFMA R13, R22, R15, R13 ;  /* 0x0000000f160d7223 */ /* 0x020fc8000000000d */
[----:B------:R-:W-:-:S04]  /*05f0*/  FFMA R13, R26, R17, R13 ;  /* 0x000000111a0d7223 */ /* 0x000fc8000000000d */
[----:B------:R-:W-:-:S04]  /*0600*/  FFMA R6, R6, R23, R13 ;  /* 0x0000001706067223 */ /* 0x000fc8000000000d */
[----:B------:R-:W-:-:S04]  /*0610*/  FFMA R19, R19, R28, R6 ;  /* 0x0000001c13137223 */ /* 0x000fc80000000006 */
[----:B------:R-:W-:Y:S01]  /*0620*/  FFMA R16, R20, R25, R19 ;  /* 0x0000001914107223 */ /* 0x000fe20000000013 */
[----:B------:R-:W-:Y:S06]  /*0630*/  BRA.U UP1, `(.L_x_66) ;  /* 0xfffffff901e47547 */ /* 0x000fec000b83ffff */
.L_x_65:
[----:B------:R-:W-:Y:S05]  /*0640*/  BRA.U !UP0, `(.L_x_64) ;  /* 0x0000000508547547 */ /* 0x000fea000b800000 */
[----:B------:R-:W-:Y:S02]  /*0650*/  UISETP.GE.U32.AND UP0, UPT, UR7, 0x8, UPT ;  /* 0x000000080700788c */ /* 0x000fe4000bf06070 */
[----:B------:R-:W-:-:S04]  /*0660*/  ULOP3.LUT UR5, UR6, 0x7, URZ, 0xc0, !UPT ;  /* 0x0000000706057892 */ /* 0x000fc8000f8ec0ff */
[----:B------:R-:W-:-:S03]  /*0670*/  UISETP.NE.AND UP1, UPT, UR5, URZ, UPT ;  /* 0x000000ff0500728c */ /* 0x000fc6000bf25270 */
[----:B------:R-:W-:Y:S08]  /*0680*/  BRA.U !UP0, `(.L_x_67) ;  /* 0x0000000108947547 */ /* 0x000ff0000b800000 */
[----:B------:R-:W0:Y:S01]  /*0690*/  LDC.64 R12, c[0x0][0x380] ;  /* 0x0000e000ff0c7b82 */ /* 0x000e220000000a00 */
[----:B------:R-:W-:-:S07]  /*06a0*/  IMAD R7, R2, R0, R3 ;  /* 0x0000000002077224 */ /* 0x000fce00078e0203 */
[----:B------:R-:W1:Y:S01]  /*06b0*/  LDC.64 R4, c[0x0][0x388] ;  /* 0x0000e200ff047b82 */ /* 0x000e620000000a00 */
[----:B0-----:R-:W-:-:S05]  /*06c0*/  IMAD.WIDE R12, R7, 0x4, R12 ;  /* 0x00000004070c7825 */ /* 0x001fca00078e020c */
[----:B------:R0:W2:Y:S01]  /*06d0*/  LDG.E R21, desc[UR10][R12.64] ;  /* 0x0000000a0c157981 */ /* 0x0000a2000c1e1900 */
[----:B------:R-:W-:-:S04]  /*06e0*/  IMAD.WIDE R14, R0, 0x4, R12 ;  /* 0x00000004000e7825 */ /* 0x000fc800078e020c */
[----:B-1----:R-:W-:Y:S01]  /*06f0*/  IMAD.WIDE.U32 R4, R2, 0x4, R4 ;  /* 0x0000000402047825 */ /* 0x002fe200078e0004 */
[----:B------:R1:W3:Y:S03]  /*0700*/  LDG.E R18, desc[UR10][R14.64] ;  /* 0x0000000a0e127981 */ /* 0x0002e6000c1e1900 */
[C---:B------:R-:W-:Y:S01]  /*0710*/  IMAD.WIDE R24, R0.reuse, 0x4, R14 ;  /* 0x0000000400187825 */ /* 0x040fe200078e020e */
[----:B------:R-:W2:Y:S04]  /*0720*/  LDG.E R17, desc[UR10][R4.64] ;  /* 0x0000000a04117981 */ /* 0x000ea8000c1e1900 */
[----:B------:R-:W3:Y:S01]  /*0730*/  LDG.E R19, desc[UR10][R4.64+0x4] ;  /* 0x0000040a04137981 */ /* 0x000ee2000c1e1900 */
[----:B------:R-:W-:-:S03]  /*0740*/  IMAD.WIDE R8, R0, 0x4, R24 ;  /* 0x0000000400087825 */ /* 0x000fc600078e0218 */
[----:B------:R-:W4:Y:S01]  /*0750*/  LDG.E R20, desc[UR10][R24.64] ;  /* 0x0000000a18147981 */ /* 0x000f22000c1e1900 */
[----:B------:R-:W-:-:S03]  /*0760*/  IMAD.WIDE R10, R0, 0x4, R8 ;  /* 0x00000004000a7825 */ /* 0x000fc600078e0208 */
[----:B------:R-:W4:Y:S04]  /*0770*/  LDG.E R23, desc[UR10][R4.64+0x8] ;  /* 0x0000080a04177981 */ /* 0x000f28000c1e1900 */
[----:B------:R-:W5:Y:S01]  /*0780*/  LDG.E R8, desc[UR10][R8.64] ;  /* 0x0000000a08087981 */ /* 0x000f62000c1e1900 */
[----:B------:R-:W-:-:S03]  /*0790*/  IMAD.WIDE R6, R0, 0x4, R10 ;  /* 0x0000000400067825 */ /* 0x000fc600078e020a */
[----:B------:R-:W5:Y:S01]  /*07a0*/  LDG.E R27, desc[UR10][R4.64+0xc] ;  /* 0x00000c0a041b7981 */ /* 0x000f62000c1e1900 */
[----:B0-----:R-:W-:-:S03]  /*07b0*/  IMAD.WIDE R12, R0, 0x4, R6 ;  /* 0x00000004000c7825 */ /* 0x001fc600078e0206 */
[----:B------:R-:W5:Y:S04]  /*07c0*/  LDG.E R10, desc[UR10][R10.64] ;  /* 0x0000000a0a0a7981 */ /* 0x000f68000c1e1900 */
[----:B------:R-:W5:Y:S01]  /*07d0*/  LDG.E R29, desc[UR10][R4.64+0x10] ;  /* 0x0000100a041d7981 */ /* 0x000f62000c1e1900 */
[----:B-1----:R-:W-:-:S03]  /*07e0*/  IMAD.WIDE R14, R0, 0x4, R12 ;  /* 0x00000004000e7825 */ /* 0x002fc600078e020c */
[----:B------:R-:W5:Y:S04]  /*07f0*/  LDG.E R6, desc[UR10][R6.64] ;  /* 0x0000000a06067981 */ /* 0x000f68000c1e1900 */
[----:B------:R-:W5:Y:S04]  /*0800*/  LDG.E R22, desc[UR10][R4.64+0x14] ;  /* 0x0000140a04167981 */ /* 0x000f68000c1e1900 */
[----:B------:R-:W5:Y:S04]  /*0810*/  LDG.E R12, desc[UR10][R12.64] ;  /* 0x0000000a0c0c7981 */ /* 0x000f68000c1e1900 */
[----:B------:R-:W5:Y:S04]  /*0820*/  LDG.E R25, desc[UR10][R4.64+0x18] ;  /* 0x0000180a04197981 */ /* 0x000f68000c1e1900 */
[----:B------:R-:W5:Y:S04]  /*0830*/  LDG.E R14, desc[UR10][R14.64] ;  /* 0x0000000a0e0e7981 */ /* 0x000f68000c1e1900 */
[----:B------:R-:W5:Y:S01]  /*0840*/  LDG.E R9, desc[UR10][R4.64+0x1c] ;  /* 0x00001c0a04097981 */ /* 0x000f62000c1e1900 */
[----:B------:R-:W-:Y:S01]  /*0850*/  IADD3 R2, PT, PT, R2, 0x8, RZ ;  /* 0x0000000802027810 */ /* 0x000fe20007ffe0ff */
[----:B--2---:R-:W-:-:S04]  /*0860*/  FFMA R17, R21, R17, R16 ;  /* 0x0000001115117223 */ /* 0x004fc80000000010 */
[----:B---3--:R-:W-:-:S04]  /*0870*/  FFMA R17, R18, R19, R17 ;  /* 0x0000001312117223 */ /* 0x008fc80000000011 */
[----:B----4-:R-:W-:-:S04]  /*0880*/  FFMA R17, R20, R23, R17 ;  /* 0x0000001714117223 */ /* 0x010fc80000000011 */
[----:B-----5:R-:W-:-:S04]  /*0890*/  FFMA R17, R8, R27, R17 ;  /* 0x0000001b08117223 */ /* 0x020fc80000000011 */
[----:B------:R-:W-:-:S04]  /*08a0*/  FFMA R17, R10, R29, R17 ;  /* 0x0000001d0a117223 */ /* 0x000fc80000000011 */
[----:B------:R-:W-:-:S04]  /*08b0*/  FFMA R17, R6, R22, R17 ;  /* 0x0000001606117223 */ /* 0x000fc80000000011 */
[----:B------:R-:W-:-:S04]  /*08c0*/  FFMA R17, R12, R25, R17 ;  /* 0x000000190c117223 */ /* 0x000fc80000000011 */
[----:B------:R-:W-:-:S07]  /*08d0*/  FFMA R16, R14, R9, R17 ;  /* 0x000000090e107223 */ /* 0x000fce0000000011 */
.L_x_67:
        /* <DEDUP_REMOVED lines=8> */
[----:B0-----:R-:W-:-:S04]  /*0960*/  IMAD.WIDE R6, R7, 0x4, R4 ;  /* 0x0000000407067825 */ /* 0x001fc800078e0204 */
[----:B-1----:R-:W-:-:S04]  /*0970*/  IMAD.WIDE.U32 R4, R2, 0x4, R8 ;  /* 0x0000000402047825 */ /* 0x002fc800078e0008 */
[C---:B------:R-:W-:Y:S01]  /*0980*/  IMAD.WIDE R8, R0.reuse, 0x4, R6 ;  /* 0x0000000400087825 */ /* 0x040fe200078e0206 */
[----:B------:R-:W2:Y:S04]  /*0990*/  LDG.E R14, desc[UR10][R4.64] ;  /* 0x0000000a040e7981 */ /* 0x000ea8000c1e1900 */
[----:B------:R-:W2:Y:S01]  /*09a0*/  LDG.E R7, desc[UR10][R6.64] ;  /* 0x0000000a06077981 */ /* 0x000ea2000c1e1900 */
[----:B------:R-:W-:-:S03]  /*09b0*/  IMAD.WIDE R10, R0, 0x4, R8 ;  /* 0x00000004000a7825 */ /* 0x000fc600078e0208 */
[----:B------:R-:W3:Y:S04]  /*09c0*/  LDG.E R9, desc[UR10][R8.64] ;  /* 0x0000000a08097981 */ /* 0x000ee8000c1e1900 */
[----:B------:R-:W3:Y:S01]  /*09d0*/  LDG.E R15, desc[UR10][R4.64+0x4] ;  /* 0x0000040a040f7981 */ /* 0x000ee2000c1e1900 */
[----:B------:R-:W-:-:S03]  /*09e0*/  IMAD.WIDE R12, R0, 0x4, R10 ;  /* 0x00000004000c7825 */ /* 0x000fc600078e020a */
        /* <DEDUP_REMOVED lines=9> */
.L_x_68:
[----:B------:R-:W-:Y:S05]  /*0a80*/  BRA.U !UP1, `(.L_x_64) ;  /* 0x0000000109447547 */ /* 0x000fea000b800000 */
[----:B------:R-:W0:Y:S01]  /*0a90*/  LDC.64 R4, c[0x0][0x388] ;  /* 0x0000e200ff047b82 */ /* 0x000e220000000a00 */
[----:B------:R-:W-:Y:S01]  /*0aa0*/  IMAD R11, R2, R0, R3 ;  /* 0x00000000020b7224 */ /* 0x000fe200078e0203 */
[----:B------:R-:W-:-:S06]  /*0ab0*/  UIADD3 UR4, UPT, UPT, -UR4, URZ, URZ ;  /* 0x000000ff04047290 */ /* 0x000fcc000fffe1ff */
[----:B------:R-:W1:Y:S01]  /*0ac0*/  LDC.64 R8, c[0x0][0x380] ;  /* 0x0000e000ff087b82 */ /* 0x000e620000000a00 */
[----:B0-----:R-:W-:-:S03]  /*0ad0*/  IMAD.WIDE.U32 R4, R2, 0x4, R4 ;  /* 0x0000000402047825 */ /* 0x001fc600078e0004 */
[----:B------:R-:W-:Y:S02]  /*0ae0*/  MOV R6, R4 ;  /* 0x0000000400067202 */ /* 0x000fe40000000f00 */
[----:B------:R-:W-:-:S07]  /*0af0*/  MOV R7, R5 ;  /* 0x0000000500077202 */ /* 0x000fce0000000f00 */
.L_x_69:
[----:B-1----:R-:W-:Y:S01]  /*0b00*/  IMAD.WIDE R4, R11, 0x4, R8 ;  /* 0x000000040b047825 */ /* 0x002fe200078e0208 */
[----:B------:R0:W2:Y:S05]  /*0b10*/  LDG.E R2, desc[UR10][R6.64] ;  /* 0x0000000a06027981 */ /* 0x0000aa000c1e1900 */
[----:B------:R-:W2:Y:S01]  /*0b20*/  LDG.E R5, desc[UR10][R4.64] ;  /* 0x0000000a04057981 */ /* 0x000ea2000c1e1900 */
[----:B------:R-:W-:-:S04]  /*0b30*/  UIADD3 UR4, UPT, UPT, UR4, 0x1, URZ ;  /* 0x0000000104047890 */ /* 0x000fc8000fffe0ff */
[----:B------:R-:W-:Y:S01]  /*0b40*/  UISETP.NE.AND UP0, UPT, UR4, URZ, UPT ;  /* 0x000000ff0400728c */ /* 0x000fe2000bf05270 */
[----:B0-----:R-:W-:Y:S02]  /*0b50*/  IADD3 R6, P0, PT, R6, 0x4, RZ ;  /* 0x0000000406067810 */ /* 0x001fe40007f1e0ff */
[----:B------:R-:W-:Y:S02]  /*0b60*/  IADD3 R11, PT, PT, R11, R0, RZ ;  /* 0x000000000b0b7210 */ /* 0x000fe40007ffe0ff */
[----:B------:R-:W-:Y:S01]  /*0b70*/  IADD3.X R7, PT, PT, RZ, R7, RZ, P0, !PT ;  /* 0x00000007ff077210 */ /* 0x000fe200007fe4ff */
[----:B--2---:R-:W-:-:S03]  /*0b80*/  FFMA R16, R5, R2, R16 ;  /* 0x0000000205107223 */ /* 0x004fc60000000010 */
[----:B------:R-:W-:Y:S05]  /*0b90*/  BRA.U UP0, `(.L_x_69) ;  /* 0xfffffffd00d87547 */ /* 0x000fea000b83ffff */
.L_x_64:
[----:B------:R-:W0:Y:S02]  /*0ba0*/  LDC.64 R4, c[0x0][0x390] ;  /* 0x0000e400ff047b82 */ /* 0x000e240000000a00 */
[----:B0-----:R-:W-:-:S05]  /*0bb0*/  IMAD.WIDE R2, R3, 0x4, R4 ;  /* 0x0000000403027825 */ /* 0x001fca00078e0204 */
[----:B------:R-:W-:Y:S01]  /*0bc0*/  STG.E desc[UR10][R2.64], R16 ;  /* 0x0000001002007986 */ /* 0x000fe2000c10190a */
[----:B------:R-:W-:Y:S05]  /*0bd0*/  EXIT ;  /* 0x000000000000794d */ /* 0x000fea0003800000 */
.L_x_70:
        /* <DEDUP_REMOVED lines=10> */
.L_x_101:


//--------------------- .text._Z15subtract_kernelPKfS0_Pfi --------------------------
	.section	.text._Z15subtract_kernelPKfS0_Pfi,"ax",@progbits
	.align	128
        .global         _Z15subtract_kernelPKfS0_Pfi
        .type           _Z15subtract_kernelPKfS0_Pfi,@function
        .size           _Z15subtract_kernelPKfS0_Pfi,(.L_x_102 - _Z15subtract_kernelPKfS0_Pfi)
        .other          _Z15subtract_kernelPKfS0_Pfi,@"STO_CUDA_ENTRY STV_DEFAULT"
_Z15subtract_kernelPKfS0_Pfi:
.text._Z15subtract_kernelPKfS0_Pfi:
        /* <DEDUP_REMOVED lines=10> */
[----:B------:R-:W2:Y:S08]  /*00a0*/  LDC.64 R4, c[0x0][0x388] ;  /* 0x0000e200ff047b82 */ /* 0x000eb00000000a00 */
[----:B------:R-:W3:Y:S01]  /*00b0*/  LDC.64 R6, c[0x0][0x390] ;  /* 0x0000e400ff067b82 */ /* 0x000ee20000000a00 */
[----:B0-----:R-:W-:-:S06]  /*00c0*/  IMAD.WIDE R2, R9, 0x4, R2 ;  /* 0x0000000409027825 */ /* 0x001fcc00078e0202 */
[----:B-1----:R-:W4:Y:S01]  /*00d0*/  LDG.E R2, desc[UR4][R2.64] ;  /* 0x0000000402027981 */ /* 0x002f22000c1e1900 */
[----:B--2---:R-:W-:-:S06]  /*00e0*/  IMAD.WIDE R4, R9, 0x4, R4 ;  /* 0x0000000409047825 */ /* 0x004fcc00078e0204 */
[----:B------:R-:W4:Y:S01]  /*00f0*/  LDG.E R5, desc[UR4][R4.64] ;  /* 0x0000000404057981 */ /* 0x000f22000c1e1900 */
[----:B---3--:R-:W-:-:S04]  /*0100*/  IMAD.WIDE R6, R9, 0x4, R6 ;  /* 0x0000000409067825 */ /* 0x008fc800078e0206 */
[----:B----4-:R-:W-:-:S05]  /*0110*/  FADD R9, R2, -R5 ;  /* 0x8000000502097221 */ /* 0x010fca0000000000 */
[----:B------:R-:W-:Y:S01]  /*0120*/  STG.E desc[UR4][R6.64], R9 ;  /* 0x0000000906007986 */ /* 0x000fe2000c101904 */
[----:B------:R-:W-:Y:S05]  /*0130*/  EXIT ;  /* 0x000000000000794d */ /* 0x000fea0003800000 */
.L_x_71:
        /* <DEDUP_REMOVED lines=12> */
.L_x_102:


//--------------------- .text._Z14sigmoid_kernelPfS_i --------------------------
	.section	.text._Z14sigmoid_kernelPfS_i,"ax",@progbits
	.align	128
        .global         _Z14sigmoid_kernelPfS_i
        .type           _Z14sigmoid_kernelPfS_i,@function
        .size           _Z14sigmoid_kernelPfS_i,(.L_x_91 - _Z14sigmoid_kernelPfS_i)
        .other          _Z14sigmoid_kernelPfS_i,@"STO_CUDA_ENTRY STV_DEFAULT"
_Z14sigmoid_kernelPfS_i:
.text._Z14sigmoid_kernelPfS_i:
        /* <DEDUP_REMOVED lines=10> */
[----:B0-----:R-:W-:-:S06]  /*00a0*/  IMAD.WIDE R4, R3, 0x4, R4 ;  /* 0x0000000403047825 */ /* 0x001fcc00078e0204 */
[----:B-1----:R-:W2:Y:S01]  /*00b0*/  LDG.E R4, desc[UR4][R4.64] ;  /* 0x0000000404047981 */ /* 0x002ea2000c1e1900 */
[----:B------:R-:W-:Y:S01]  /*00c0*/  IMAD.MOV.U32 R7, RZ, RZ, 0x3bbb989d ;  /* 0x3bbb989dff077424 */ /* 0x000fe200078e00ff */
[----:B------:R-:W-:Y:S01]  /*00d0*/  BSSY.RECONVERGENT B0, `(.L_x_72) ;  /* 0x0000015000007945 */ /* 0x000fe20003800200 */
[----:B------:R-:W-:Y:S02]  /*00e0*/  IMAD.MOV.U32 R9, RZ, RZ, 0x437c0000 ;  /* 0x437c0000ff097424 */ /* 0x000fe400078e00ff */
[----:B--2---:R-:W-:-:S04]  /*00f0*/  FFMA.SAT R0, R4, -R7, 0.5 ;  /* 0x3f00000004007423 */ /* 0x004fc80000002807 */
[----:B------:R-:W-:-:S04]  /*0100*/  FFMA.RM R0, R0, R9, 12582913 ;  /* 0x4b40000100007423 */ /* 0x000fc80000004009 */
[C---:B------:R-:W-:Y:S01]  /*0110*/  FADD R7, R0.reuse, -12583039 ;  /* 0xcb40007f00077421 */ /* 0x040fe20000000000 */
[----:B------:R-:W-:-:S03]  /*0120*/  SHF.L.U32 R0, R0, 0x17, RZ ;  /* 0x0000001700007819 */ /* 0x000fc600000006ff */
[----:B------:R-:W-:-:S04]  /*0130*/  FFMA R7, R4, -1.4426950216293334961, -R7 ;  /* 0xbfb8aa3b04077823 */ /* 0x000fc80000000807 */
[----:B------:R-:W-:-:S06]  /*0140*/  FFMA R7, R4, -1.925963033500011079e-08, R7 ;  /* 0xb2a5706004077823 */ /* 0x000fcc0000000007 */
[----:B------:R-:W0:Y:S02]  /*0150*/  MUFU.EX2 R7, R7 ;  /* 0x0000000700077308 */ /* 0x000e240000000800 */
[----:B0-----:R-:W-:-:S04]  /*0160*/  FFMA R0, R0, R7, 1 ;  /* 0x3f80000000007423 */ /* 0x001fc80000000007 */
[----:B------:R-:W-:-:S05]  /*0170*/  VIADD R2, R0, 0x1800000 ;  /* 0x0180000000027836 */ /* 0x000fca0000000000 */
[----:B------:R-:W-:-:S04]  /*0180*/  LOP3.LUT R2, R2, 0x7f800000, RZ, 0xc0, !PT ;  /* 0x7f80000002027812 */ /* 0x000fc800078ec0ff */
[----:B------:R-:W-:-:S13]  /*0190*/  ISETP.GT.U32.AND P0, PT, R2, 0x1ffffff, PT ;  /* 0x01ffffff0200780c */ /* 0x000fda0003f04070 */
[----:B------:R-:W-:Y:S05]  /*01a0*/  @P0 BRA `(.L_x_73) ;  /* 0x00000000000c0947 */ /* 0x000fea0003800000 */
[----:B------:R-:W-:-:S07]  /*01b0*/  MOV R4, 0x1d0 ;  /* 0x000001d000047802 */ /* 0x000fce0000000f00 */
[----:B------:R-:W-:Y:S05]  /*01c0*/  CALL.REL.NOINC `($__internal_4_$__cuda_sm20_rcp_rn_f32_slowpath) ;  /* 0x0000000000287944 */ /* 0x000fea0003c00000 */
[----:B------:R-:W-:Y:S05]  /*01d0*/  BRA `(.L_x_74) ;  /* 0x0000000000107947 */ /* 0x000fea0003800000 */
.L_x_73:
[----:B------:R-:W0:Y:S02]  /*01e0*/  MUFU.RCP R7, R0 ;  /* 0x0000000000077308 */ /* 0x000e240000001000 */
[----:B0-----:R-:W-:-:S04]  /*01f0*/  FFMA R2, R0, R7, -1 ;  /* 0xbf80000000027423 */ /* 0x001fc80000000007 */
[----:B------:R-:W-:-:S04]  /*0200*/  FADD.FTZ R2, -R2, -RZ ;  /* 0x800000ff02027221 */ /* 0x000fc80000010100 */
[----:B------:R-:W-:-:S07]  /*0210*/  FFMA R7, R7, R2, R7 ;  /* 0x0000000207077223 */ /* 0x000fce0000000007 */
.L_x_74:
[----:B------:R-:W-:Y:S05]  /*0220*/  BSYNC.RECONVERGENT B0 ;  /* 0x0000000000007941 */ /* 0x000fea0003800200 */
.L_x_72:
[----:B------:R-:W0:Y:S02]  /*0230*/  LDC.64 R4, c[0x0][0x388] ;  /* 0x0000e200ff047b82 */ /* 0x000e240000000a00 */
[----:B0-----:R-:W-:-:S05]  /*0240*/  IMAD.WIDE R2, R3, 0x4, R4 ;  /* 0x0000000403027825 */ /* 0x001fca00078e0204 */
[----:B------:R-:W-:Y:S01]  /*0250*/  STG.E desc[UR4][R2.64], R7 ;  /* 0x0000000702007986 */ /* 0x000fe2000c101904 */
[----:B------:R-:W-:Y:S05]  /*0260*/  EXIT ;  /* 0x000000000000794d */ /* 0x000fea0003800000 */
        .weak           $__internal_4_$__cuda_sm20_rcp_rn_f32_slowpath
        .type           $__internal_4_$__cuda_sm20_rcp_rn_f32_slowpath,@function
        .size           $__internal_4_$__cuda_sm20_rcp_rn_f32_slowpath,(.L_x_91 - $__internal_4_$__cuda_sm20_rcp_rn_f32_slowpath)
$__internal_4_$__cuda_sm20_rcp_rn_f32_slowpath:
[----:B------:R-:W-:Y:S01]  /*0270*/  IMAD.SHL.U32 R2, R0, 0x2, RZ ;  /* 0x0000000200027824 */ /* 0x000fe200078e00ff */
[----:B------:R-:W-:Y:S04]  /*0280*/  BSSY.RECONVERGENT B1, `(.L_x_75) ;  /* 0x0000030000017945 */ /* 0x000fe80003800200 */
[----:B------:R-:W-:-:S04]  /*0290*/  SHF.R.U32.HI R2, RZ, 0x18, R2 ;  /* 0x00000018ff027819 */ /* 0x000fc80000011602 */
[----:B------:R-:W-:-:S13]  /*02a0*/  ISETP.NE.U32.AND P0, PT, R2, RZ, PT ;  /* 0x000000ff0200720c */ /* 0x000fda0003f05070 */
[----:B------:R-:W-:Y:S05]  /*02b0*/  @P0 BRA `(.L_x_76) ;  /* 0x0000000000280947 */ /* 0x000fea0003800000 */
[----:B------:R-:W-:-:S04]  /*02c0*/  SHF.L.U32 R2, R0, 0x1, RZ ;  /* 0x0000000100027819 */ /* 0x000fc800000006ff */
[----:B------:R-:W-:-:S13]  /*02d0*/  ISETP.NE.AND P0, PT, R2, RZ, PT ;  /* 0x000000ff0200720c */ /* 0x000fda0003f05270 */
[----:B------:R-:W-:Y:S01]  /*02e0*/  @P0 FFMA R6, R0, 1.84467440737095516160e+19, RZ ;  /* 0x5f80000000060823 */ /* 0x000fe200000000ff */
[----:B------:R-:W-:Y:S08]  /*02f0*/  @!P0 MUFU.RCP R5, R0 ;  /* 0x0000000000058308 */ /* 0x000ff00000001000 */
[----:B------:R-:W0:Y:S02]  /*0300*/  @P0 MUFU.RCP R7, R6 ;  /* 0x0000000600070308 */ /* 0x000e240000001000 */
[----:B0-----:R-:W-:-:S04]  /*0310*/  @P0 FFMA R2, R6, R7, -1 ;  /* 0xbf80000006020423 */ /* 0x001fc80000000007 */
[----:B------:R-:W-:-:S04]  /*0320*/  @P0 FADD.FTZ R2, -R2, -RZ ;  /* 0x800000ff02020221 */ /* 0x000fc80000010100 */
[----:B------:R-:W-:-:S04]  /*0330*/  @P0 FFMA R2, R7, R2, R7 ;  /* 0x0000000207020223 */ /* 0x000fc80000000007 */
[----:B------:R-:W-:Y:S01]  /*0340*/  @P0 FFMA R5, R2, 1.84467440737095516160e+19, RZ ;  /* 0x5f80000002050823 */ /* 0x000fe200000000ff */
[----:B------:R-:W-:Y:S06]  /*0350*/  BRA `(.L_x_77) ;  /* 0x0000000000887947 */ /* 0x000fec0003800000 */
.L_x_76:
[----:B------:R-:W-:-:S05]  /*0360*/  VIADD R5, R2, 0xffffff03 ;  /* 0xffffff0302057836 */ /* 0x000fca0000000000 */
[----:B------:R-:W-:-:S13]  /*0370*/  ISETP.GT.U32.AND P0, PT, R5, 0x1, PT ;  /* 0x000000010500780c */ /* 0x000fda0003f04070 */
[----:B------:R-:W-:Y:S05]  /*0380*/  @P0 BRA `(.L_x_78) ;  /* 0x0000000000780947 */ /* 0x000fea0003800000 */
[----:B------:R-:W-:Y:S01]  /*0390*/  LOP3.LUT R6, R0, 0x7fffff, RZ, 0xc0, !PT ;  /* 0x007fffff00067812 */ /* 0x000fe200078ec0ff */
[----:B------:R-:W-:-:S03]  /*03a0*/  IMAD.MOV.U32 R10, RZ, RZ, 0x3 ;  /* 0x00000003ff0a7424 */ /* 0x000fc600078e00ff */
[----:B------:R-:W-:Y:S02]  /*03b0*/  LOP3.LUT R6, R6, 0x3f800000, RZ, 0xfc, !PT ;  /* 0x3f80000006067812 */ /* 0x000fe400078efcff */
[----:B------:R-:W-:Y:S02]  /*03c0*/  SHF.L.U32 R11, R10, R5, RZ ;  /* 0x000000050a0b7219 */ /* 0x000fe400000006ff */
[----:B------:R-:W0:Y:S02]  /*03d0*/  MUFU.RCP R7, R6 ;  /* 0x0000000600077308 */ /* 0x000e240000001000 */
[----:B0-----:R-:W-:-:S04]  /*03e0*/  FFMA R8, R6, R7, -1 ;  /* 0xbf80000006087423 */ /* 0x001fc80000000007 */
[----:B------:R-:W-:-:S04]  /*03f0*/  FADD.FTZ R8, -R8, -RZ ;  /* 0x800000ff08087221 */ /* 0x000fc80000010100 */
[CCC-:B------:R-:W-:Y:S01]  /*0400*/  FFMA.RM R9, R7.reuse, R8.reuse, R7.reuse ;  /* 0x0000000807097223 */ /* 0x1c0fe20000004007 */
[----:B------:R-:W-:-:S04]  /*0410*/  FFMA.RP R8, R7, R8, R7 ;  /* 0x0000000807087223 */ /* 0x000fc80000008007 */
[C---:B------:R-:W-:Y:S02]  /*0420*/  LOP3.LUT R7, R9.reuse, 0x7fffff, RZ, 0xc0, !PT ;  /* 0x007fffff09077812 */ /* 0x040fe400078ec0ff */
[----:B------:R-:W-:Y:S02]  /*0430*/  FSETP.NEU.FTZ.AND P0, PT, R9, R8, PT ;  /* 0x000000080900720b */ /* 0x000fe40003f1d000 */
[----:B------:R-:W-:Y:S02]  /*0440*/  LOP3.LUT R8, R7, 0x800000, RZ, 0xfc, !PT ;  /* 0x0080000007087812 */ /* 0x000fe400078efcff */
[----:B------:R-:W-:Y:S02]  /*0450*/  SEL R7, RZ, 0xffffffff, !P0 ;  /* 0xffffffffff077807 */ /* 0x000fe40004000000 */
[----:B------:R-:W-:Y:S02]  /*0460*/  LOP3.LUT R6, R11, R8, RZ, 0xc0, !PT ;  /* 0x000000080b067212 */ /* 0x000fe400078ec0ff */
[----:B------:R-:W-:-:S02]  /*0470*/  IADD3 R7, PT, PT, -R7, RZ, RZ ;  /* 0x000000ff07077210 */ /* 0x000fc40007ffe1ff */
[-C--:B------:R-:W-:Y:S02]  /*0480*/  SHF.R.U32.HI R6, RZ, R5.reuse, R6 ;  /* 0x00000005ff067219 */ /* 0x080fe40000011606 */
[----:B------:R-:W-:Y:S02]  /*0490*/  LOP3.LUT P1, RZ, R7, R5, R8, 0xf8, !PT ;  /* 0x0000000507ff7212 */ /* 0x000fe4000782f808 */
[C---:B------:R-:W-:Y:S02]  /*04a0*/  LOP3.LUT P0, RZ, R6.reuse, 0x1, RZ, 0xc0, !PT ;  /* 0x0000000106ff7812 */ /* 0x040fe4000780c0ff */
[----:B------:R-:W-:-:S04]  /*04b0*/  LOP3.LUT P2, RZ, R6, 0x2, RZ, 0xc0, !PT ;  /* 0x0000000206ff7812 */ /* 0x000fc8000784c0ff */
[----:B------:R-:W-:Y:S02]  /*04c0*/  PLOP3.LUT P0, PT, P0, P1, P2, 0xe0, 0x0 ;  /* 0x000000000000781c */ /* 0x000fe40000703c20 */
[----:B------:R-:W-:Y:S02]  /*04d0*/  LOP3.LUT P1, RZ, R0, 0x7fffff, RZ, 0xc0, !PT ;  /* 0x007fffff00ff7812 */ /* 0x000fe4000782c0ff */
[----:B------:R-:W-:-:S05]  /*04e0*/  SEL R5, RZ, 0x1, !P0 ;  /* 0x00000001ff057807 */ /* 0x000fca0004000000 */
[----:B------:R-:W-:-:S05]  /*04f0*/  IMAD.MOV R5, RZ, RZ, -R5 ;  /* 0x000000ffff057224 */ /* 0x000fca00078e0a05 */
[----:B------:R-:W-:Y:S02]  /*0500*/  ISETP.GE.AND P0, PT, R5, RZ, PT ;  /* 0x000000ff0500720c */ /* 0x000fe40003f06270 */
[----:B------:R-:W-:-:S04]  /*0510*/  IADD3 R5, PT, PT, R2, -0xfc, RZ ;  /* 0xffffff0402057810 */ /* 0x000fc80007ffe0ff */
[----:B------:R-:W-:-:S07]  /*0520*/  SHF.R.U32.HI R5, RZ, R5, R8 ;  /* 0x00000005ff057219 */ /* 0x000fce0000011608 */
[----:B------:R-:W-:-:S05]  /*0530*/  @!P0 VIADD R5, R5, 0x1 ;  /* 0x0000000105058836 */ /* 0x000fca0000000000 */
[----:B------:R-:W-:-:S04]  /*0540*/  @!P1 SHF.L.U32 R5, R5, 0x1, RZ ;  /* 0x0000000105059819 */ /* 0x000fc800000006ff */
[----:B------:R-:W-:Y:S01]  /*0550*/  LOP3.LUT R5, R5, 0x80000000, R0, 0xf8, !PT ;  /* 0x8000000005057812 */ /* 0x000fe200078ef800 */
[----:B------:R-:W-:Y:S06]  /*0560*/  BRA `(.L_x_77) ;  /* 0x0000000000047947 */ /* 0x000fec0003800000 */
.L_x_78:
[----:B------:R0:W1:Y:S02]  /*0570*/  MUFU.RCP R5, R0 ;  /* 0x0000000000057308 */ /* 0x0000640000001000 */
.L_x_77:
[----:B------:R-:W-:Y:S05]  /*0580*/  BSYNC.RECONVERGENT B1 ;  /* 0x0000000000017941 */ /* 0x000fea0003800200 */
.L_x_75:
[----:B-1----:R-:W-:Y:S02]  /*0590*/  IMAD.MOV.U32 R7, RZ, RZ, R5 ;  /* 0x000000ffff077224 */ /* 0x002fe400078e0005 */
[----:B------:R-:W-:-:S04]  /*05a0*/  HFMA2 R5, -RZ, RZ, 0, 0 ;  /* 0x00000000ff057431 */ /* 0x000fc800000001ff */
[----:B0-----:R-:W-:Y:S05]  /*05b0*/  RET.REL.NODEC R4 `(_Z14sigmoid_kernelPfS_i) ;  /* 0xfffffff804907950 */ /* 0x001fea0003c3ffff */
.L_x_79:
        /* <DEDUP_REMOVED lines=12> */
.L_x_91:


//--------------------- .text._Z18mat_vec_mul_kernelPKfS0_Pfii --------------------------
	.section	.text._Z18mat_vec_mul_kernelPKfS0_Pfii,"ax",@progbits
	.align	128
        .global         _Z18mat_vec_mul_kernelPKfS0_Pfii
        .type           _Z18mat_vec_mul_kernelPKfS0_Pfii,@function
        .size           _Z18mat_vec_mul_kernelPKfS0_Pfii,(.L_x_104 - _Z18mat_vec_mul_kernelPKfS0_Pfii)
        .other          _Z18mat_vec_mul_kernelPKfS0_Pfii,@"STO_CUDA_ENTRY STV_DEFAULT"
_Z18mat_vec_mul_kernelPKfS0_Pfii:
.text._Z18mat_vec_mul_kernelPKfS0_Pfii:
        /* <DEDUP_REMOVED lines=8> */
[----:B------:R-:W0:Y:S01]  /*0080*/  LDCU UR8, c[0x0][0x39c] ;  /* 0x00007380ff0877ac */ /* 0x000e220008000800 */
[----:B------:R-:W-:Y:S01]  /*0090*/  HFMA2 R15, -RZ, RZ, 0, 0 ;  /* 0x00000000ff0f7431 */ /* 0x000fe200000001ff */
[----:B------:R-:W1:Y:S01]  /*00a0*/  LDCU.64 UR16, c[0x0][0x358] ;  /* 0x00006b00ff1077ac */ /* 0x000e620008000a00 */
[----:B0-----:R-:W-:-:S09]  /*00b0*/  UISETP.GE.AND UP0, UPT, UR8, 0x1, UPT ;  /* 0x000000010800788c */ /* 0x001fd2000bf06270 */
[----:B-1----:R-:W-:Y:S05]  /*00c0*/  BRA.U !UP0, `(.L_x_80) ;  /* 0x0000000908647547 */ /* 0x002fea000b800000 */
[----:B------:R-:W-:Y:S02]  /*00d0*/  UISETP.GE.U32.AND UP1, UPT, UR8, 0x10, UPT ;  /* 0x000000100800788c */ /* 0x000fe4000bf26070 */
[----:B------:R-:W-:Y:S01]  /*00e0*/  IMAD R7, R0, UR8, RZ ;  /* 0x0000000800077c24 */ /* 0x000fe2000f8e02ff */
[----:B------:R-:W-:Y:S01]  /*00f0*/  ULOP3.LUT UR9, UR8, 0xf, URZ, 0xc0, !UPT ;  /* 0x0000000f08097892 */ /* 0x000fe2000f8ec0ff */
[----:B------:R-:W-:Y:S02]  /*0100*/  MOV R15, RZ ;  /* 0x000000ff000f7202 */ /* 0x000fe40000000f00 */
[----:B------:R-:W-:Y:S01]  /*0110*/  MOV R8, RZ ;  /* 0x000000ff00087202 */ /* 0x000fe20000000f00 */
[----:B------:R-:W-:Y:S02]  /*0120*/  UISETP.NE.AND UP0, UPT, UR9, URZ, UPT ;  /* 0x000000ff0900728c */ /* 0x000fe4000bf05270 */
[----:B------:R-:W-:Y:S09]  /*0130*/  BRA.U !UP1, `(.L_x_81) ;  /* 0x0000000509147547 */ /* 0x000ff2000b800000 */
[----:B------:R-:W0:Y:S01]  /*0140*/  LDCU.128 UR12, c[0x0][0x380] ;  /* 0x00007000ff0c77ac */ /* 0x000e220008000c00 */
[----:B------:R-:W-:Y:S02]  /*0150*/  MOV R15, RZ ;  /* 0x000000ff000f7202 */ /* 0x000fe40000000f00 */
[----:B------:R-:W-:Y:S01]  /*0160*/  MOV R6, R7 ;  /* 0x0000000700067202 */ /* 0x000fe20000000f00 */
[----:B------:R-:W-:-:S04]  /*0170*/  ULOP3.LUT UR10, UR8, 0x7ffffff0, URZ, 0xc0, !UPT ;  /* 0x7ffffff0080a7892 */ /* 0x000fc8000f8ec0ff */
[----:B------:R-:W-:Y:S02]  /*0180*/  UIADD3 UR11, UPT, UPT, -UR10, URZ, URZ ;  /* 0x000000ff0a0b7290 */ /* 0x000fe4000fffe1ff */
[----:B------:R-:W-:Y:S01]  /*0190*/  MOV R8, UR10 ;  /* 0x0000000a00087c02 */ /* 0x000fe20008000f00 */
[----:B0-----:R-:W-:Y:S02]  /*01a0*/  UIADD3 UR4, UP2, UPT, UR14, 0x20, URZ ;  /* 0x000000200e047890 */ /* 0x001fe4000ff5e0ff */
[----:B------:R-:W-:Y:S02]  /*01b0*/  UIADD3 UR6, UP1, UPT, UR12, 0x20, URZ ;  /* 0x000000200c067890 */ /* 0x000fe4000ff3e0ff */
[----:B------:R-:W-:Y:S02]  /*01c0*/  UIADD3.X UR5, UPT, UPT, URZ, UR15, URZ, UP2, !UPT ;  /* 0x0000000fff057290 */ /* 0x000fe400097fe4ff */
[----:B------:R-:W-:Y:S01]  /*01d0*/  MOV R2, UR4 ;  /* 0x0000000400027c02 */ /* 0x000fe20008000f00 */
[----:B------:R-:W-:-:S03]  /*01e0*/  UIADD3.X UR7, UPT, UPT, URZ, UR13, URZ, UP1, !UPT ;  /* 0x0000000dff077290 */ /* 0x000fc60008ffe4ff */
[----:B------:R-:W-:-:S09]  /*01f0*/  MOV R3, UR5 ;  /* 0x0000000500037c02 */ /* 0x000fd20008000f00 */
.L_x_82:
[----:B------:R-:W-:Y:S01]  /*0200*/  MOV R4, UR6 ;  /* 0x0000000600047c02 */ /* 0x000fe20008000f00 */
[----:B------:R-:W2:Y:S01]  /*0210*/  LDG.E R17, desc[UR16][R2.64+-0x20] ;  /* 0xffffe01002117981 */ /* 0x000ea2000c1e1900 */
[----:B------:R-:W-:-:S03]  /*0220*/  MOV R5, UR7 ;  /* 0x0000000700057c02 */ /* 0x000fc60008000f00 */
[----:B------:R-:W3:Y:S01]  /*0230*/  LDG.E R25, desc[UR16][R2.64+-0x1c] ;  /* 0xffffe41002197981 */ /* 0x000ee2000c1e1900 */
[----:B------:R-:W-:-:S03]  /*0240*/  IMAD.WIDE R4, R6, 0x4, R4 ;  /* 0x0000000406047825 */ /* 0x000fc600078e0204 */
[----:B------:R-:W4:Y:S04]  /*0250*/  LDG.E R19, desc[UR16][R2.64+-0x18] ;  /* 0xffffe81002137981 */ /* 0x000f28000c1e1900 */
[----:B------:R-:W2:Y:S04]  /*0260*/  LDG.E R16, desc[UR16][R4.64+-0x20] ;  /* 0xffffe01004107981 */ /* 0x000ea8000c1e1900 */
[----:B------:R-:W3:Y:S04]  /*0270*/  LDG.E R18, desc[UR16][R4.64+-0x1c] ;  /* 0xffffe41004127981 */ /* 0x000ee8000c1e1900 */
        /* <DEDUP_REMOVED lines=15> */
[----:B------:R-:W3:Y:S01]  /*0370*/  LDG.E R17, desc[UR16][R2.64+0x4] ;  /* 0x0000041002117981 */ /* 0x000ee2000c1e1900 */
[----:B----4-:R-:W-:-:S03]  /*0380*/  FFMA R26, R20, R19, R25 ;  /* 0x00000013141a7223 */ /* 0x010fc60000000019 */
[----:B------:R-:W3:Y:S04]  /*0390*/  LDG.E R18, desc[UR16][R4.64+0x4] ;  /* 0x0000041004127981 */ /* 0x000ee8000c1e1900 */
[----:B------:R-:W4:Y:S01]  /*03a0*/  LDG.E R20, desc[UR16][R2.64+0x8] ;  /* 0x0000081002147981 */ /* 0x000f22000c1e1900 */
[----:B-----5:R-:W-:-:S03]  /*03b0*/  FFMA R25, R21, R22, R26 ;  /* 0x0000001615197223 */ /* 0x020fc6000000001a */
[----:B------:R-:W4:Y:S04]  /*03c0*/  LDG.E R19, desc[UR16][R4.64+0x8] ;  /* 0x0000081004137981 */ /* 0x000f28000c1e1900 */
        /* <DEDUP_REMOVED lines=9> */
[----:B------:R-:W5:Y:S04]  /*0460*/  LDG.E R11, desc[UR16][R2.64+0x18] ;  /* 0x00001810020b7981 */ /* 0x000f68000c1e1900 */
[----:B------:R-:W5:Y:S04]  /*0470*/  LDG.E R12, desc[UR16][R4.64+0x18] ;  /* 0x00001810040c7981 */ /* 0x000f68000c1e1900 */
[----:B------:R-:W5:Y:S04]  /*0480*/  LDG.E R25, desc[UR16][R4.64+0x1c] ;  /* 0x00001c1004197981 */ /* 0x000f68000c1e1900 */
[----:B------:R0:W5:Y:S01]  /*0490*/  LDG.E R26, desc[UR16][R2.64+0x1c] ;  /* 0x00001c10021a7981 */ /* 0x000162000c1e1900 */
[----:B------:R-:W-:Y:S01]  /*04a0*/  FFMA R13, R14, R13, R27 ;  /* 0x0000000d0e0d7223 */ /* 0x000fe2000000001b */
[----:B------:R-:W-:-:S04]  /*04b0*/  UIADD3 UR11, UPT, UPT, UR11, 0x10, URZ ;  /* 0x000000100b0b7890 */ /* 0x000fc8000fffe0ff */
[----:B------:R-:W-:Y:S01]  /*04c0*/  UISETP.NE.AND UP1, UPT, UR11, URZ, UPT ;  /* 0x000000ff0b00728c */ /* 0x000fe2000bf25270 */
[----:B0-----:R-:W-:Y:S02]  /*04d0*/  IADD3 R2, P0, PT, R2, 0x40, RZ ;  /* 0x0000004002027810 */ /* 0x001fe40007f1e0ff */
[----:B------:R-:W-:Y:S02]  /*04e0*/  IADD3 R6, PT, PT, R6, 0x10, RZ ;  /* 0x0000001006067810 */ /* 0x000fe40007ffe0ff */
        /* <DEDUP_REMOVED lines=10> */
.L_x_81:
[----:B------:R-:W-:Y:S05]  /*0590*/  BRA.U !UP0, `(.L_x_80) ;  /* 0x0000000508307547 */ /* 0x000fea000b800000 */
[----:B------:R-:W-:Y:S02]  /*05a0*/  UISETP.GE.U32.AND UP0, UPT, UR9, 0x8, UPT ;  /* 0x000000080900788c */ /* 0x000fe4000bf06070 */
[----:B------:R-:W-:-:S04]  /*05b0*/  ULOP3.LUT UR5, UR8, 0x7, URZ, 0xc0, !UPT ;  /* 0x0000000708057892 */ /* 0x000fc8000f8ec0ff */
[----:B------:R-:W-:-:S03]  /*05c0*/  UISETP.NE.AND UP1, UPT, UR5, URZ, UPT ;  /* 0x000000ff0500728c */ /* 0x000fc6000bf25270 */
[----:B------:R-:W-:Y:S08]  /*05d0*/  BRA.U !UP0, `(.L_x_83) ;  /* 0x0000000108787547 */ /* 0x000ff0000b800000 */
[----:B------:R-:W0:Y:S01]  /*05e0*/  LDC.64 R2, c[0x0][0x380] ;  /* 0x0000e000ff027b82 */ /* 0x000e220000000a00 */
[----:B------:R-:W-:-:S07]  /*05f0*/  IADD3 R9, PT, PT, R7, R8, RZ ;  /* 0x0000000807097210 */ /* 0x000fce0007ffe0ff */
[----:B------:R-:W1:Y:S01]  /*0600*/  LDC.64 R4, c[0x0][0x388] ;  /* 0x0000e200ff047b82 */ /* 0x000e620000000a00 */
[----:B0-----:R-:W-:-:S05]  /*0610*/  IMAD.WIDE R2, R9, 0x4, R2 ;  /* 0x0000000409027825 */ /* 0x001fca00078e0202 */
[----:B------:R-:W2:Y:S01]  /*0620*/  LDG.E R10, desc[UR16][R2.64] ;  /* 0x00000010020a7981 */ /* 0x000ea2000c1e1900 */
[----:B-1----:R-:W-:-:S03]  /*0630*/  IMAD.WIDE.U32 R4, R8, 0x4, R4 ;  /* 0x0000000408047825 */ /* 0x002fc600078e0004 */
[----:B------:R-:W3:Y:S04]  /*0640*/  LDG.E R13, desc[UR16][R2.64+0x4] ;  /* 0x00000410020d7981 */ /* 0x000ee8000c1e1900 */
[----:B------:R-:W2:Y:S04]  /*0650*/  LDG.E R11, desc[UR16][R4.64] ;  /* 0x00000010040b7981 */ /* 0x000ea8000c1e1900 */
        /* <DEDUP_REMOVED lines=22> */
.L_x_83:
        /* <DEDUP_REMOVED lines=23> */
.L_x_84:
[----:B------:R-:W-:Y:S05]  /*0930*/  BRA.U !UP1, `(.L_x_80) ;  /* 0x0000000109487547 */ /* 0x000fea000b800000 */
[----:B------:R-:W0:Y:S01]  /*0940*/  LDC.64 R2, c[0x0][0x388] ;  /* 0x0000e200ff027b82 */ /* 0x000e220000000a00 */
[----:B------:R-:W-:Y:S01]  /*0950*/  IADD3 R7, PT, PT, R7, R8, RZ ;  /* 0x0000000807077210 */ /* 0x000fe20007ffe0ff */
[----:B------:R-:W-:-:S06]  /*0960*/  UIADD3 UR4, UPT, UPT, -UR4, URZ, URZ ;  /* 0x000000ff04047290 */ /* 0x000fcc000fffe1ff */
[----:B------:R-:W1:Y:S01]  /*0970*/  LDC.64 R10, c[0x0][0x380] ;  /* 0x0000e000ff0a7b82 */ /* 0x000e620000000a00 */
[----:B0-----:R-:W-:-:S03]  /*0980*/  IMAD.WIDE.U32 R2, R8, 0x4, R2 ;  /* 0x0000000408027825 */ /* 0x001fc600078e0002 */
[----:B------:R-:W-:Y:S02]  /*0990*/  MOV R6, R2 ;  /* 0x0000000200067202 */ /* 0x000fe40000000f00 */
[----:B------:R-:W-:-:S07]  /*09a0*/  MOV R5, R3 ;  /* 0x0000000300057202 */ /* 0x000fce0000000f00 */
.L_x_85:
[----:B-1----:R-:W-:Y:S01]  /*09b0*/  IMAD.WIDE R2, R7, 0x4, R10 ;  /* 0x0000000407027825 */ /* 0x002fe200078e020a */
[----:B------:R-:W-:-:S05]  /*09c0*/  MOV R4, R6 ;  /* 0x0000000600047202 */ /* 0x000fca0000000f00 */
[----:B------:R-:W2:Y:S04]  /*09d0*/  LDG.E R2, desc[UR16][R2.64] ;  /* 0x0000001002027981 */ /* 0x000ea8000c1e1900 */
[----:B------:R0:W2:Y:S01]  /*09e0*/  LDG.E R4, desc[UR16][R4.64] ;  /* 0x0000001004047981 */ /* 0x0000a2000c1e1900 */
[----:B------:R-:W-:Y:S01]  /*09f0*/  UIADD3 UR4, UPT, UPT, UR4, 0x1, URZ ;  /* 0x0000000104047890 */ /* 0x000fe2000fffe0ff */
[----:B------:R-:W-:Y:S02]  /*0a00*/  IADD3 R6, P0, PT, R6, 0x4, RZ ;  /* 0x0000000406067810 */ /* 0x000fe40007f1e0ff */
[----:B------:R-:W-:Y:S01]  /*0a10*/  IADD3 R7, PT, PT, R7, 0x1, RZ ;  /* 0x0000000107077810 */ /* 0x000fe20007ffe0ff */
[----:B------:R-:W-:Y:S01]  /*0a20*/  UISETP.NE.AND UP0, UPT, UR4, URZ, UPT ;  /* 0x000000ff0400728c */ /* 0x000fe2000bf05270 */
[----:B0-----:R-:W-:Y:S01]  /*0a30*/  IADD3.X R5, PT, PT, RZ, R5, RZ, P0, !PT ;  /* 0x00000005ff057210 */ /* 0x001fe200007fe4ff */
[----:B--2---:R-:W-:-:S07]  /*0a40*/  FFMA R15, R2, R4, R15 ;  /* 0x00000004020f7223 */ /* 0x004fce000000000f */
[----:B------:R-:W-:Y:S05]  /*0a50*/  BRA.U UP0, `(.L_x_85) ;  /* 0xfffffffd00d47547 */ /* 0x000fea000b83ffff */
.L_x_80:
[----:B------:R-:W0:Y:S02]  /*0a60*/  LDC.64 R2, c[0x0][0x390] ;  /* 0x0000e400ff027b82 */ /* 0x000e240000000a00 */
[----:B0-----:R-:W-:-:S05]  /*0a70*/  IMAD.WIDE R2, R0, 0x4, R2 ;  /* 0x0000000400027825 */ /* 0x001fca00078e0202 */
[----:B------:R-:W-:Y:S01]  /*0a80*/  STG.E desc[UR16][R2.64], R15 ;  /* 0x0000000f02007986 */ /* 0x000fe2000c101910 */
[----:B------:R-:W-:Y:S05]  /*0a90*/  EXIT ;  /* 0x000000000000794d */ /* 0x000fea0003800000 */
.L_x_86:
        /* <DEDUP_REMOVED lines=14> */
.L_x_104:


//--------------------- .nv.shared.reserved.0     --------------------------
	.section	.nv.shared.reserved.0,"aw",@nobits
	.weak		__nv_reservedSMEM_offset_0_alias
	.size		__nv_reservedSMEM_offset_0_alias, 0, 64
	.other		__nv_reservedSMEM_offset_0_alias,@"STO_CUDA_RESERVED_SHARED STV_DEFAULT"
__nv_reservedSMEM_offset_0_alias:
	.zero		0
	.zero		64


//--------------------- .nv.constant0._Z18update_beta_kernelPfPKfi --------------------------
	.section	.nv.constant0._Z18update_beta_kernelPfPKfi,"a",@progbits
	.sectionflags	@""
	.align	4
.nv.constant0._Z18update_beta_kernelPfPKfi:
	.zero		916


//--------------------- .nv.constant0._Z21solve_backward_kernelPfS_S_i --------------------------
	.section	.nv.constant0._Z21solve_backward_kernelPfS_S_i,"a",@progbits
	.sectionflags	@""
	.align	4
.nv.constant0._Z21solve_backward_kernelPfS_S_i:
	.zero		924


//--------------------- .nv.constant0._Z20solve_forward_kernelPfS_S_i --------------------------
	.section	.nv.constant0._Z20solve_forward_kernelPfS_S_i,"a",@progbits
	.sectionflags	@""
	.align	4
.nv.constant0._Z20solve_forward_kernelPfS_S_i:
	.zero		924


//--------------------- .nv.constant0._Z22cholesky_decomp_kernelPfS_i --------------------------
	.section	.nv.constant0._Z22cholesky_decomp_kernelPfS_i,"a",@progbits
	.sectionflags	@""
	.align	4
.nv.constant0._Z22cholesky_decomp_kernelPfS_i:
	.zero		916


//--------------------- .nv.constant0._Z25add_regularization_kernelPfif --------------------------
	.section	.nv.constant0._Z25add_regularization_kernelPfif,"a",@progbits
	.sectionflags	@""
	.align	4
.nv.constant0._Z25add_regularization_kernelPfif:
	.zero		912


//--------------------- .nv.constant0._Z22matrix_multiply_kernelPKfS0_Pfiiif --------------------------
	.section	.nv.constant0._Z22matrix_multiply_kernelPKfS0_Pfiiif,"a",@progbits
	.sectionflags	@""
	.align	4
.nv.constant0._Z22matrix_multiply_kernelPKfS0_Pfiiif:
	.zero		936


//--------------------- .nv.constant0._Z15diag_mul_kernelPKfS0_Pfii --------------------------
	.section	.nv.constant0._Z15diag_mul_kernelPKfS0_Pfii,"a",@progbits
	.sectionflags	@""
	.align	4
.nv.constant0._Z15diag_mul_kernelPKfS0_Pfii:
	.zero		928


//--------------------- .nv.constant0._Z16compute_w_kernelPKfPfi --------------------------
	.section	.nv.constant0._Z16compute_w_kernelPKfPfi,"a",@progbits
	.sectionflags	@""
	.align	4
.nv.constant0._Z16compute_w_kernelPKfPfi:
	.zero		916


//--------------------- .nv.constant0._Z18update_grad_kernelPfPKfS1_ffi --------------------------
	.section	.nv.constant0._Z18update_grad_kernelPfPKfS1_ffi,"a",@progbits
	.sectionflags	@""
	.align	4
.nv.constant0._Z18update_grad_kernelPfPKfS1_ffi:
	.zero		932


//--------------------- .nv.constant0._Z24compute_grad_part_kernelPKfS0_Pfii --------------------------
	.section	.nv.constant0._Z24compute_grad_part_kernelPKfS0_Pfii,"a",@progbits
	.sectionflags	@""
	.align	4
.nv.constant0._Z24compute_grad_part_kernelPKfS0_Pfii:
	.zero		928


//--------------------- .nv.constant0._Z15subtract_kernelPKfS0_Pfi --------------------------
	.section	.nv.constant0._Z15subtract_kernelPKfS0_Pfi,"a",@progbits
	.sectionflags	@""
	.align	4
.nv.constant0._Z15subtract_kernelPKfS0_Pfi:
	.zero		924


//--------------------- .nv.constant0._Z14sigmoid_kernelPfS_i --------------------------
	.section	.nv.constant0._Z14sigmoid_kernelPfS_i,"a",@progbits
	.sectionflags	@""
	.align	4
.nv.constant0._Z14sigmoid_kernelPfS_i:
	.zero		916


//--------------------- .nv.constant0._Z18mat_vec_mul_kernelPKfS0_Pfii --------------------------
	.section	.nv.constant0._Z18mat_vec_mul_kernelPKfS0_Pfii,"a",@progbits
	.sectionflags	@""
	.align	4
.nv.constant0._Z18mat_vec_mul_kernelPKfS0_Pfii:
	.zero		928


//--------------------- SYMBOLS --------------------------

	.type		.nv.reservedSmem.offset0,@object
	.size		.nv.reservedSmem.offset0,0x4
